//
// Generated by NVIDIA NVVM Compiler
//
// Compiler Build ID: CL-36424714
// Cuda compilation tools, release 13.0, V13.0.88
// Based on NVVM 20.0.0
//

.version 9.0
.target sm_100
.address_size 64

	// .globl	_Z27grid_sample_backward_kernelPKfS0_S0_S0_PfS1_S1_iiiiiii

.visible .entry _Z27grid_sample_backward_kernelPKfS0_S0_S0_PfS1_S1_iiiiiii(
	.param .u64 .ptr .align 1 _Z27grid_sample_backward_kernelPKfS0_S0_S0_PfS1_S1_iiiiiii_param_0,
	.param .u64 .ptr .align 1 _Z27grid_sample_backward_kernelPKfS0_S0_S0_PfS1_S1_iiiiiii_param_1,
	.param .u64 .ptr .align 1 _Z27grid_sample_backward_kernelPKfS0_S0_S0_PfS1_S1_iiiiiii_param_2,
	.param .u64 .ptr .align 1 _Z27grid_sample_backward_kernelPKfS0_S0_S0_PfS1_S1_iiiiiii_param_3,
	.param .u64 .ptr .align 1 _Z27grid_sample_backward_kernelPKfS0_S0_S0_PfS1_S1_iiiiiii_param_4,
	.param .u64 .ptr .align 1 _Z27grid_sample_backward_kernelPKfS0_S0_S0_PfS1_S1_iiiiiii_param_5,
	.param .u64 .ptr .align 1 _Z27grid_sample_backward_kernelPKfS0_S0_S0_PfS1_S1_iiiiiii_param_6,
	.param .u32 _Z27grid_sample_backward_kernelPKfS0_S0_S0_PfS1_S1_iiiiiii_param_7,
	.param .u32 _Z27grid_sample_backward_kernelPKfS0_S0_S0_PfS1_S1_iiiiiii_param_8,
	.param .u32 _Z27grid_sample_backward_kernelPKfS0_S0_S0_PfS1_S1_iiiiiii_param_9,
	.param .u32 _Z27grid_sample_backward_kernelPKfS0_S0_S0_PfS1_S1_iiiiiii_param_10,
	.param .u32 _Z27grid_sample_backward_kernelPKfS0_S0_S0_PfS1_S1_iiiiiii_param_11,
	.param .u32 _Z27grid_sample_backward_kernelPKfS0_S0_S0_PfS1_S1_iiiiiii_param_12,
	.param .u32 _Z27grid_sample_backward_kernelPKfS0_S0_S0_PfS1_S1_iiiiiii_param_13
)
{
	.reg .pred 	%p<2>;
	.reg .b32 	%r<95>;
	.reg .b32 	%f<887>;
	.reg .b64 	%rd<783>;

	ld.param.u32 	%r7, [_Z27grid_sample_backward_kernelPKfS0_S0_S0_PfS1_S1_iiiiiii_param_7];
	ld.param.u32 	%r4, [_Z27grid_sample_backward_kernelPKfS0_S0_S0_PfS1_S1_iiiiiii_param_11];
	ld.param.u32 	%r5, [_Z27grid_sample_backward_kernelPKfS0_S0_S0_PfS1_S1_iiiiiii_param_12];
	ld.param.u32 	%r6, [_Z27grid_sample_backward_kernelPKfS0_S0_S0_PfS1_S1_iiiiiii_param_13];
	mov.u32 	%r8, %ctaid.x;
	mov.u32 	%r9, %ntid.x;
	mov.u32 	%r10, %tid.x;
	mad.lo.s32 	%r11, %r8, %r9, %r10;
	mul.lo.s32 	%r12, %r4, %r7;
	mul.lo.s32 	%r13, %r12, %r5;
	mul.lo.s32 	%r14, %r13, %r6;
	setp.ge.s32 	%p1, %r11, %r14;
	@%p1 bra 	$L__BB0_2;
	ld.param.u32 	%r94, [_Z27grid_sample_backward_kernelPKfS0_S0_S0_PfS1_S1_iiiiiii_param_13];
	ld.param.u32 	%r93, [_Z27grid_sample_backward_kernelPKfS0_S0_S0_PfS1_S1_iiiiiii_param_12];
	ld.param.u32 	%r92, [_Z27grid_sample_backward_kernelPKfS0_S0_S0_PfS1_S1_iiiiiii_param_11];
	ld.param.u32 	%r91, [_Z27grid_sample_backward_kernelPKfS0_S0_S0_PfS1_S1_iiiiiii_param_10];
	ld.param.u32 	%r90, [_Z27grid_sample_backward_kernelPKfS0_S0_S0_PfS1_S1_iiiiiii_param_9];
	ld.param.u32 	%r89, [_Z27grid_sample_backward_kernelPKfS0_S0_S0_PfS1_S1_iiiiiii_param_8];
	ld.param.u64 	%rd782, [_Z27grid_sample_backward_kernelPKfS0_S0_S0_PfS1_S1_iiiiiii_param_6];
	ld.param.u64 	%rd781, [_Z27grid_sample_backward_kernelPKfS0_S0_S0_PfS1_S1_iiiiiii_param_5];
	ld.param.u64 	%rd780, [_Z27grid_sample_backward_kernelPKfS0_S0_S0_PfS1_S1_iiiiiii_param_4];
	ld.param.u64 	%rd779, [_Z27grid_sample_backward_kernelPKfS0_S0_S0_PfS1_S1_iiiiiii_param_3];
	ld.param.u64 	%rd778, [_Z27grid_sample_backward_kernelPKfS0_S0_S0_PfS1_S1_iiiiiii_param_2];
	ld.param.u64 	%rd777, [_Z27grid_sample_backward_kernelPKfS0_S0_S0_PfS1_S1_iiiiiii_param_1];
	ld.param.u64 	%rd776, [_Z27grid_sample_backward_kernelPKfS0_S0_S0_PfS1_S1_iiiiiii_param_0];
	cvta.to.global.u64 	%rd8, %rd780;
	cvta.to.global.u64 	%rd9, %rd776;
	cvta.to.global.u64 	%rd10, %rd781;
	cvta.to.global.u64 	%rd11, %rd782;
	cvta.to.global.u64 	%rd12, %rd777;
	cvta.to.global.u64 	%rd13, %rd778;
	cvta.to.global.u64 	%rd14, %rd779;
	mov.u32 	%r15, %ctaid.x;
	mov.u32 	%r16, %ntid.x;
	mov.u32 	%r17, %tid.x;
	mad.lo.s32 	%r18, %r15, %r16, %r17;
	div.s32 	%r19, %r18, %r94;
	div.s32 	%r20, %r19, %r93;
	div.s32 	%r21, %r20, %r92;
	mul.lo.s32 	%r22, %r18, 3;
	mul.wide.s32 	%rd15, %r22, 4;
	add.s64 	%rd16, %rd12, %rd15;
	ld.global.nc.f32 	%f1, [%rd16];
	ld.global.nc.f32 	%f2, [%rd16+4];
	ld.global.nc.f32 	%f3, [%rd16+8];
	add.f32 	%f4, %f1, 0f3F800000;
	mul.f32 	%f5, %f4, 0f3F000000;
	add.s32 	%r23, %r91, -1;
	cvt.rn.f32.s32 	%f6, %r23;
	mul.f32 	%f7, %f5, %f6;
	add.f32 	%f8, %f2, 0f3F800000;
	mul.f32 	%f9, %f8, 0f3F000000;
	add.s32 	%r24, %r90, -1;
	cvt.rn.f32.s32 	%f10, %r24;
	mul.f32 	%f11, %f9, %f10;
	add.f32 	%f12, %f3, 0f3F800000;
	mul.f32 	%f13, %f12, 0f3F000000;
	add.s32 	%r25, %r89, -1;
	cvt.rn.f32.s32 	%f14, %r25;
	mul.f32 	%f15, %f13, %f14;
	cvt.rmi.f32.f32 	%f16, %f7;
	cvt.rzi.s32.f32 	%r26, %f16;
	cvt.rmi.f32.f32 	%f17, %f11;
	cvt.rzi.s32.f32 	%r27, %f17;
	cvt.rmi.f32.f32 	%f18, %f15;
	cvt.rzi.s32.f32 	%r28, %f18;
	max.s32 	%r29, %r26, 0;
	min.s32 	%r30, %r29, %r23;
	max.s32 	%r31, %r26, -1;
	add.s32 	%r32, %r31, 1;
	min.s32 	%r33, %r32, %r23;
	max.s32 	%r34, %r27, 0;
	min.s32 	%r35, %r34, %r24;
	max.s32 	%r36, %r27, -1;
	add.s32 	%r37, %r36, 1;
	min.s32 	%r38, %r37, %r24;
	max.s32 	%r39, %r28, 0;
	min.s32 	%r40, %r39, %r25;
	max.s32 	%r41, %r28, -1;
	add.s32 	%r42, %r41, 1;
	min.s32 	%r43, %r42, %r25;
	cvt.rn.f32.s32 	%f19, %r30;
	sub.f32 	%f20, %f7, %f19;
	cvt.rn.f32.s32 	%f21, %r35;
	sub.f32 	%f22, %f11, %f21;
	cvt.rn.f32.s32 	%f23, %r40;
	sub.f32 	%f24, %f15, %f23;
	mov.f32 	%f25, 0f3F800000;
	sub.f32 	%f26, %f25, %f20;
	sub.f32 	%f27, %f25, %f22;
	mul.f32 	%f28, %f26, %f27;
	sub.f32 	%f29, %f25, %f24;
	mul.f32 	%f30, %f28, %f29;
	mul.f32 	%f31, %f20, %f27;
	mul.f32 	%f32, %f31, %f29;
	mul.f32 	%f33, %f26, %f22;
	mul.f32 	%f34, %f33, %f29;
	mul.f32 	%f35, %f20, %f22;
	mul.f32 	%f36, %f35, %f29;
	mul.f32 	%f37, %f24, %f28;
	mul.f32 	%f38, %f24, %f31;
	mul.f32 	%f39, %f33, %f24;
	mul.f32 	%f40, %f35, %f24;
	add.s64 	%rd17, %rd13, %rd15;
	ld.global.nc.f32 	%f41, [%rd17];
	ld.global.nc.f32 	%f42, [%rd17+4];
	ld.global.nc.f32 	%f43, [%rd17+8];
	add.s64 	%rd18, %rd14, %rd15;
	ld.global.nc.f32 	%f44, [%rd18];
	ld.global.nc.f32 	%f45, [%rd18+4];
	ld.global.nc.f32 	%f46, [%rd18+8];
	mul.lo.s32 	%r44, %r90, %r89;
	mul.lo.s32 	%r45, %r44, %r91;
	mul.lo.s32 	%r46, %r21, %r45;
	mul.lo.s32 	%r47, %r40, %r90;
	add.s32 	%r48, %r47, %r35;
	mul.lo.s32 	%r49, %r48, %r91;
	cvt.s64.s32 	%rd19, %r49;
	cvt.s64.s32 	%rd20, %r30;
	cvt.s64.s32 	%rd21, %r33;
	add.s32 	%r50, %r47, %r38;
	mul.lo.s32 	%r51, %r50, %r91;
	cvt.s64.s32 	%rd22, %r51;
	mul.lo.s32 	%r52, %r43, %r90;
	add.s32 	%r53, %r52, %r35;
	mul.lo.s32 	%r54, %r53, %r91;
	cvt.s64.s32 	%rd23, %r54;
	add.s32 	%r55, %r52, %r38;
	mul.lo.s32 	%r56, %r55, %r91;
	cvt.s64.s32 	%rd24, %r56;
	mul.lo.s32 	%r57, %r46, 12;
	cvt.s64.s32 	%rd25, %r57;
	add.s64 	%rd26, %rd25, %rd19;
	add.s64 	%rd27, %rd26, %rd20;
	shl.b64 	%rd28, %rd27, 2;
	add.s64 	%rd29, %rd8, %rd28;
	mul.f32 	%f47, %f30, %f41;
	mul.f32 	%f48, %f47, %f44;
	atom.global.add.f32 	%f49, [%rd29], %f48;
	add.s64 	%rd30, %rd26, %rd21;
	shl.b64 	%rd31, %rd30, 2;
	add.s64 	%rd32, %rd8, %rd31;
	mul.f32 	%f50, %f32, %f41;
	mul.f32 	%f51, %f50, %f44;
	atom.global.add.f32 	%f52, [%rd32], %f51;
	add.s64 	%rd33, %rd25, %rd22;
	add.s64 	%rd34, %rd33, %rd20;
	shl.b64 	%rd35, %rd34, 2;
	add.s64 	%rd36, %rd8, %rd35;
	mul.f32 	%f53, %f34, %f41;
	mul.f32 	%f54, %f53, %f44;
	atom.global.add.f32 	%f55, [%rd36], %f54;
	add.s64 	%rd37, %rd33, %rd21;
	shl.b64 	%rd38, %rd37, 2;
	add.s64 	%rd39, %rd8, %rd38;
	mul.f32 	%f56, %f36, %f41;
	mul.f32 	%f57, %f56, %f44;
	atom.global.add.f32 	%f58, [%rd39], %f57;
	add.s64 	%rd40, %rd25, %rd23;
	add.s64 	%rd41, %rd40, %rd20;
	shl.b64 	%rd42, %rd41, 2;
	add.s64 	%rd43, %rd8, %rd42;
	mul.f32 	%f59, %f37, %f41;
	mul.f32 	%f60, %f59, %f44;
	atom.global.add.f32 	%f61, [%rd43], %f60;
	add.s64 	%rd44, %rd40, %rd21;
	shl.b64 	%rd45, %rd44, 2;
	add.s64 	%rd46, %rd8, %rd45;
	mul.f32 	%f62, %f38, %f41;
	mul.f32 	%f63, %f62, %f44;
	atom.global.add.f32 	%f64, [%rd46], %f63;
	add.s64 	%rd47, %rd25, %rd24;
	add.s64 	%rd48, %rd47, %rd20;
	shl.b64 	%rd49, %rd48, 2;
	add.s64 	%rd50, %rd8, %rd49;
	mul.f32 	%f65, %f39, %f41;
	mul.f32 	%f66, %f65, %f44;
	atom.global.add.f32 	%f67, [%rd50], %f66;
	add.s64 	%rd51, %rd47, %rd21;
	shl.b64 	%rd52, %rd51, 2;
	add.s64 	%rd53, %rd8, %rd52;
	mul.f32 	%f68, %f40, %f41;
	mul.f32 	%f69, %f68, %f44;
	atom.global.add.f32 	%f70, [%rd53], %f69;
	add.s32 	%r58, %r57, %r49;
	add.s32 	%r59, %r58, %r30;
	mul.wide.s32 	%rd54, %r59, 4;
	add.s64 	%rd55, %rd9, %rd54;
	ld.global.nc.f32 	%f71, [%rd55];
	add.s32 	%r60, %r58, %r33;
	mul.wide.s32 	%rd56, %r60, 4;
	add.s64 	%rd57, %rd9, %rd56;
	ld.global.nc.f32 	%f72, [%rd57];
	mul.f32 	%f73, %f20, %f72;
	fma.rn.f32 	%f74, %f26, %f71, %f73;
	add.s32 	%r61, %r57, %r51;
	add.s32 	%r62, %r61, %r30;
	mul.wide.s32 	%rd58, %r62, 4;
	add.s64 	%rd59, %rd9, %rd58;
	ld.global.nc.f32 	%f75, [%rd59];
	add.s32 	%r63, %r61, %r33;
	mul.wide.s32 	%rd60, %r63, 4;
	add.s64 	%rd61, %rd9, %rd60;
	ld.global.nc.f32 	%f76, [%rd61];
	mul.f32 	%f77, %f20, %f76;
	fma.rn.f32 	%f78, %f26, %f75, %f77;
	mul.f32 	%f79, %f22, %f78;
	fma.rn.f32 	%f80, %f27, %f74, %f79;
	add.s32 	%r64, %r57, %r54;
	add.s32 	%r65, %r64, %r30;
	mul.wide.s32 	%rd62, %r65, 4;
	add.s64 	%rd63, %rd9, %rd62;
	ld.global.nc.f32 	%f81, [%rd63];
	add.s32 	%r66, %r64, %r33;
	mul.wide.s32 	%rd64, %r66, 4;
	add.s64 	%rd65, %rd9, %rd64;
	ld.global.nc.f32 	%f82, [%rd65];
	mul.f32 	%f83, %f20, %f82;
	fma.rn.f32 	%f84, %f26, %f81, %f83;
	add.s32 	%r67, %r57, %r56;
	add.s32 	%r68, %r67, %r30;
	mul.wide.s32 	%rd66, %r68, 4;
	add.s64 	%rd67, %rd9, %rd66;
	ld.global.nc.f32 	%f85, [%rd67];
	add.s32 	%r69, %r67, %r33;
	mul.wide.s32 	%rd68, %r69, 4;
	add.s64 	%rd69, %rd9, %rd68;
	ld.global.nc.f32 	%f86, [%rd69];
	mul.f32 	%f87, %f20, %f86;
	fma.rn.f32 	%f88, %f26, %f85, %f87;
	mul.f32 	%f89, %f22, %f88;
	fma.rn.f32 	%f90, %f27, %f84, %f89;
	mul.f32 	%f91, %f24, %f90;
	fma.rn.f32 	%f92, %f29, %f80, %f91;
	add.s64 	%rd70, %rd11, %rd15;
	mul.f32 	%f93, %f44, %f92;
	atom.global.add.f32 	%f94, [%rd70], %f93;
	add.s32 	%r70, %r57, %r45;
	cvt.s64.s32 	%rd71, %r70;
	add.s64 	%rd72, %rd71, %rd19;
	add.s64 	%rd73, %rd72, %rd20;
	shl.b64 	%rd74, %rd73, 2;
	add.s64 	%rd75, %rd8, %rd74;
	mul.f32 	%f95, %f30, %f42;
	mul.f32 	%f96, %f95, %f44;
	atom.global.add.f32 	%f97, [%rd75], %f96;
	add.s64 	%rd76, %rd72, %rd21;
	shl.b64 	%rd77, %rd76, 2;
	add.s64 	%rd78, %rd8, %rd77;
	mul.f32 	%f98, %f32, %f42;
	mul.f32 	%f99, %f98, %f44;
	atom.global.add.f32 	%f100, [%rd78], %f99;
	add.s64 	%rd79, %rd71, %rd22;
	add.s64 	%rd80, %rd79, %rd20;
	shl.b64 	%rd81, %rd80, 2;
	add.s64 	%rd82, %rd8, %rd81;
	mul.f32 	%f101, %f34, %f42;
	mul.f32 	%f102, %f101, %f44;
	atom.global.add.f32 	%f103, [%rd82], %f102;
	add.s64 	%rd83, %rd79, %rd21;
	shl.b64 	%rd84, %rd83, 2;
	add.s64 	%rd85, %rd8, %rd84;
	mul.f32 	%f104, %f36, %f42;
	mul.f32 	%f105, %f104, %f44;
	atom.global.add.f32 	%f106, [%rd85], %f105;
	add.s64 	%rd86, %rd71, %rd23;
	add.s64 	%rd87, %rd86, %rd20;
	shl.b64 	%rd88, %rd87, 2;
	add.s64 	%rd89, %rd8, %rd88;
	mul.f32 	%f107, %f37, %f42;
	mul.f32 	%f108, %f107, %f44;
	atom.global.add.f32 	%f109, [%rd89], %f108;
	add.s64 	%rd90, %rd86, %rd21;
	shl.b64 	%rd91, %rd90, 2;
	add.s64 	%rd92, %rd8, %rd91;
	mul.f32 	%f110, %f38, %f42;
	mul.f32 	%f111, %f110, %f44;
	atom.global.add.f32 	%f112, [%rd92], %f111;
	add.s64 	%rd93, %rd71, %rd24;
	add.s64 	%rd94, %rd93, %rd20;
	shl.b64 	%rd95, %rd94, 2;
	add.s64 	%rd96, %rd8, %rd95;
	mul.f32 	%f113, %f39, %f42;
	mul.f32 	%f114, %f113, %f44;
	atom.global.add.f32 	%f115, [%rd96], %f114;
	add.s64 	%rd97, %rd93, %rd21;
	shl.b64 	%rd98, %rd97, 2;
	add.s64 	%rd99, %rd8, %rd98;
	mul.f32 	%f116, %f40, %f42;
	mul.f32 	%f117, %f116, %f44;
	atom.global.add.f32 	%f118, [%rd99], %f117;
	mul.wide.s32 	%rd100, %r45, 4;
	add.s64 	%rd101, %rd55, %rd100;
	ld.global.nc.f32 	%f119, [%rd101];
	add.s64 	%rd102, %rd57, %rd100;
	ld.global.nc.f32 	%f120, [%rd102];
	mul.f32 	%f121, %f20, %f120;
	fma.rn.f32 	%f122, %f26, %f119, %f121;
	add.s64 	%rd103, %rd59, %rd100;
	ld.global.nc.f32 	%f123, [%rd103];
	add.s64 	%rd104, %rd61, %rd100;
	ld.global.nc.f32 	%f124, [%rd104];
	mul.f32 	%f125, %f20, %f124;
	fma.rn.f32 	%f126, %f26, %f123, %f125;
	mul.f32 	%f127, %f22, %f126;
	fma.rn.f32 	%f128, %f27, %f122, %f127;
	add.s64 	%rd105, %rd63, %rd100;
	ld.global.nc.f32 	%f129, [%rd105];
	add.s64 	%rd106, %rd65, %rd100;
	ld.global.nc.f32 	%f130, [%rd106];
	mul.f32 	%f131, %f20, %f130;
	fma.rn.f32 	%f132, %f26, %f129, %f131;
	add.s64 	%rd107, %rd67, %rd100;
	ld.global.nc.f32 	%f133, [%rd107];
	add.s64 	%rd108, %rd69, %rd100;
	ld.global.nc.f32 	%f134, [%rd108];
	mul.f32 	%f135, %f20, %f134;
	fma.rn.f32 	%f136, %f26, %f133, %f135;
	mul.f32 	%f137, %f22, %f136;
	fma.rn.f32 	%f138, %f27, %f132, %f137;
	mul.f32 	%f139, %f24, %f138;
	fma.rn.f32 	%f140, %f29, %f128, %f139;
	mul.f32 	%f141, %f44, %f140;
	atom.global.add.f32 	%f142, [%rd70+4], %f141;
	add.s32 	%r71, %r70, %r45;
	cvt.s64.s32 	%rd109, %r71;
	add.s64 	%rd110, %rd109, %rd19;
	add.s64 	%rd111, %rd110, %rd20;
	shl.b64 	%rd112, %rd111, 2;
	add.s64 	%rd113, %rd8, %rd112;
	mul.f32 	%f143, %f30, %f43;
	mul.f32 	%f144, %f143, %f44;
	atom.global.add.f32 	%f145, [%rd113], %f144;
	add.s64 	%rd114, %rd110, %rd21;
	shl.b64 	%rd115, %rd114, 2;
	add.s64 	%rd116, %rd8, %rd115;
	mul.f32 	%f146, %f32, %f43;
	mul.f32 	%f147, %f146, %f44;
	atom.global.add.f32 	%f148, [%rd116], %f147;
	add.s64 	%rd117, %rd109, %rd22;
	add.s64 	%rd118, %rd117, %rd20;
	shl.b64 	%rd119, %rd118, 2;
	add.s64 	%rd120, %rd8, %rd119;
	mul.f32 	%f149, %f34, %f43;
	mul.f32 	%f150, %f149, %f44;
	atom.global.add.f32 	%f151, [%rd120], %f150;
	add.s64 	%rd121, %rd117, %rd21;
	shl.b64 	%rd122, %rd121, 2;
	add.s64 	%rd123, %rd8, %rd122;
	mul.f32 	%f152, %f36, %f43;
	mul.f32 	%f153, %f152, %f44;
	atom.global.add.f32 	%f154, [%rd123], %f153;
	add.s64 	%rd124, %rd109, %rd23;
	add.s64 	%rd125, %rd124, %rd20;
	shl.b64 	%rd126, %rd125, 2;
	add.s64 	%rd127, %rd8, %rd126;
	mul.f32 	%f155, %f37, %f43;
	mul.f32 	%f156, %f155, %f44;
	atom.global.add.f32 	%f157, [%rd127], %f156;
	add.s64 	%rd128, %rd124, %rd21;
	shl.b64 	%rd129, %rd128, 2;
	add.s64 	%rd130, %rd8, %rd129;
	mul.f32 	%f158, %f38, %f43;
	mul.f32 	%f159, %f158, %f44;
	atom.global.add.f32 	%f160, [%rd130], %f159;
	add.s64 	%rd131, %rd109, %rd24;
	add.s64 	%rd132, %rd131, %rd20;
	shl.b64 	%rd133, %rd132, 2;
	add.s64 	%rd134, %rd8, %rd133;
	mul.f32 	%f161, %f39, %f43;
	mul.f32 	%f162, %f161, %f44;
	atom.global.add.f32 	%f163, [%rd134], %f162;
	add.s64 	%rd135, %rd131, %rd21;
	shl.b64 	%rd136, %rd135, 2;
	add.s64 	%rd137, %rd8, %rd136;
	mul.f32 	%f164, %f40, %f43;
	mul.f32 	%f165, %f164, %f44;
	atom.global.add.f32 	%f166, [%rd137], %f165;
	add.s64 	%rd138, %rd101, %rd100;
	ld.global.nc.f32 	%f167, [%rd138];
	add.s64 	%rd139, %rd102, %rd100;
	ld.global.nc.f32 	%f168, [%rd139];
	mul.f32 	%f169, %f20, %f168;
	fma.rn.f32 	%f170, %f26, %f167, %f169;
	add.s64 	%rd140, %rd103, %rd100;
	ld.global.nc.f32 	%f171, [%rd140];
	add.s64 	%rd141, %rd104, %rd100;
	ld.global.nc.f32 	%f172, [%rd141];
	mul.f32 	%f173, %f20, %f172;
	fma.rn.f32 	%f174, %f26, %f171, %f173;
	mul.f32 	%f175, %f22, %f174;
	fma.rn.f32 	%f176, %f27, %f170, %f175;
	add.s64 	%rd142, %rd105, %rd100;
	ld.global.nc.f32 	%f177, [%rd142];
	add.s64 	%rd143, %rd106, %rd100;
	ld.global.nc.f32 	%f178, [%rd143];
	mul.f32 	%f179, %f20, %f178;
	fma.rn.f32 	%f180, %f26, %f177, %f179;
	add.s64 	%rd144, %rd107, %rd100;
	ld.global.nc.f32 	%f181, [%rd144];
	add.s64 	%rd145, %rd108, %rd100;
	ld.global.nc.f32 	%f182, [%rd145];
	mul.f32 	%f183, %f20, %f182;
	fma.rn.f32 	%f184, %f26, %f181, %f183;
	mul.f32 	%f185, %f22, %f184;
	fma.rn.f32 	%f186, %f27, %f180, %f185;
	mul.f32 	%f187, %f24, %f186;
	fma.rn.f32 	%f188, %f29, %f176, %f187;
	mul.f32 	%f189, %f44, %f188;
	atom.global.add.f32 	%f190, [%rd70+8], %f189;
	add.s32 	%r72, %r71, %r45;
	cvt.s64.s32 	%rd146, %r72;
	add.s64 	%rd147, %rd146, %rd19;
	add.s64 	%rd148, %rd147, %rd20;
	shl.b64 	%rd149, %rd148, 2;
	add.s64 	%rd150, %rd8, %rd149;
	mul.f32 	%f191, %f30, %f44;
	atom.global.add.f32 	%f192, [%rd150], %f191;
	add.s64 	%rd151, %rd147, %rd21;
	shl.b64 	%rd152, %rd151, 2;
	add.s64 	%rd153, %rd8, %rd152;
	mul.f32 	%f193, %f32, %f44;
	atom.global.add.f32 	%f194, [%rd153], %f193;
	add.s64 	%rd154, %rd146, %rd22;
	add.s64 	%rd155, %rd154, %rd20;
	shl.b64 	%rd156, %rd155, 2;
	add.s64 	%rd157, %rd8, %rd156;
	mul.f32 	%f195, %f34, %f44;
	atom.global.add.f32 	%f196, [%rd157], %f195;
	add.s64 	%rd158, %rd154, %rd21;
	shl.b64 	%rd159, %rd158, 2;
	add.s64 	%rd160, %rd8, %rd159;
	mul.f32 	%f197, %f36, %f44;
	atom.global.add.f32 	%f198, [%rd160], %f197;
	add.s64 	%rd161, %rd146, %rd23;
	add.s64 	%rd162, %rd161, %rd20;
	shl.b64 	%rd163, %rd162, 2;
	add.s64 	%rd164, %rd8, %rd163;
	mul.f32 	%f199, %f37, %f44;
	atom.global.add.f32 	%f200, [%rd164], %f199;
	add.s64 	%rd165, %rd161, %rd21;
	shl.b64 	%rd166, %rd165, 2;
	add.s64 	%rd167, %rd8, %rd166;
	mul.f32 	%f201, %f38, %f44;
	atom.global.add.f32 	%f202, [%rd167], %f201;
	add.s64 	%rd168, %rd146, %rd24;
	add.s64 	%rd169, %rd168, %rd20;
	shl.b64 	%rd170, %rd169, 2;
	add.s64 	%rd171, %rd8, %rd170;
	mul.f32 	%f203, %f39, %f44;
	atom.global.add.f32 	%f204, [%rd171], %f203;
	add.s64 	%rd172, %rd168, %rd21;
	shl.b64 	%rd173, %rd172, 2;
	add.s64 	%rd174, %rd8, %rd173;
	mul.f32 	%f205, %f40, %f44;
	atom.global.add.f32 	%f206, [%rd174], %f205;
	add.s64 	%rd175, %rd138, %rd100;
	ld.global.nc.f32 	%f207, [%rd175];
	add.s64 	%rd176, %rd139, %rd100;
	ld.global.nc.f32 	%f208, [%rd176];
	mul.f32 	%f209, %f20, %f208;
	fma.rn.f32 	%f210, %f26, %f207, %f209;
	add.s64 	%rd177, %rd140, %rd100;
	ld.global.nc.f32 	%f211, [%rd177];
	add.s64 	%rd178, %rd141, %rd100;
	ld.global.nc.f32 	%f212, [%rd178];
	mul.f32 	%f213, %f20, %f212;
	fma.rn.f32 	%f214, %f26, %f211, %f213;
	mul.f32 	%f215, %f22, %f214;
	fma.rn.f32 	%f216, %f27, %f210, %f215;
	add.s64 	%rd179, %rd142, %rd100;
	ld.global.nc.f32 	%f217, [%rd179];
	add.s64 	%rd180, %rd143, %rd100;
	ld.global.nc.f32 	%f218, [%rd180];
	mul.f32 	%f219, %f20, %f218;
	fma.rn.f32 	%f220, %f26, %f217, %f219;
	add.s64 	%rd181, %rd144, %rd100;
	ld.global.nc.f32 	%f221, [%rd181];
	add.s64 	%rd182, %rd145, %rd100;
	ld.global.nc.f32 	%f222, [%rd182];
	mul.f32 	%f223, %f20, %f222;
	fma.rn.f32 	%f224, %f26, %f221, %f223;
	mul.f32 	%f225, %f22, %f224;
	fma.rn.f32 	%f226, %f27, %f220, %f225;
	mul.f32 	%f227, %f24, %f226;
	fma.rn.f32 	%f228, %f29, %f216, %f227;
	mul.f32 	%f229, %f44, %f228;
	atom.global.add.f32 	%f230, [%rd70+12], %f229;
	add.s32 	%r73, %r72, %r45;
	cvt.s64.s32 	%rd183, %r73;
	add.s64 	%rd184, %rd183, %rd19;
	add.s64 	%rd185, %rd184, %rd20;
	shl.b64 	%rd186, %rd185, 2;
	add.s64 	%rd187, %rd8, %rd186;
	mul.f32 	%f231, %f47, %f45;
	atom.global.add.f32 	%f232, [%rd187], %f231;
	add.s64 	%rd188, %rd184, %rd21;
	shl.b64 	%rd189, %rd188, 2;
	add.s64 	%rd190, %rd8, %rd189;
	mul.f32 	%f233, %f50, %f45;
	atom.global.add.f32 	%f234, [%rd190], %f233;
	add.s64 	%rd191, %rd183, %rd22;
	add.s64 	%rd192, %rd191, %rd20;
	shl.b64 	%rd193, %rd192, 2;
	add.s64 	%rd194, %rd8, %rd193;
	mul.f32 	%f235, %f53, %f45;
	atom.global.add.f32 	%f236, [%rd194], %f235;
	add.s64 	%rd195, %rd191, %rd21;
	shl.b64 	%rd196, %rd195, 2;
	add.s64 	%rd197, %rd8, %rd196;
	mul.f32 	%f237, %f56, %f45;
	atom.global.add.f32 	%f238, [%rd197], %f237;
	add.s64 	%rd198, %rd183, %rd23;
	add.s64 	%rd199, %rd198, %rd20;
	shl.b64 	%rd200, %rd199, 2;
	add.s64 	%rd201, %rd8, %rd200;
	mul.f32 	%f239, %f59, %f45;
	atom.global.add.f32 	%f240, [%rd201], %f239;
	add.s64 	%rd202, %rd198, %rd21;
	shl.b64 	%rd203, %rd202, 2;
	add.s64 	%rd204, %rd8, %rd203;
	mul.f32 	%f241, %f62, %f45;
	atom.global.add.f32 	%f242, [%rd204], %f241;
	add.s64 	%rd205, %rd183, %rd24;
	add.s64 	%rd206, %rd205, %rd20;
	shl.b64 	%rd207, %rd206, 2;
	add.s64 	%rd208, %rd8, %rd207;
	mul.f32 	%f243, %f65, %f45;
	atom.global.add.f32 	%f244, [%rd208], %f243;
	add.s64 	%rd209, %rd205, %rd21;
	shl.b64 	%rd210, %rd209, 2;
	add.s64 	%rd211, %rd8, %rd210;
	mul.f32 	%f245, %f68, %f45;
	atom.global.add.f32 	%f246, [%rd211], %f245;
	add.s64 	%rd212, %rd175, %rd100;
	ld.global.nc.f32 	%f247, [%rd212];
	add.s64 	%rd213, %rd176, %rd100;
	ld.global.nc.f32 	%f248, [%rd213];
	mul.f32 	%f249, %f20, %f248;
	fma.rn.f32 	%f250, %f26, %f247, %f249;
	add.s64 	%rd214, %rd177, %rd100;
	ld.global.nc.f32 	%f251, [%rd214];
	add.s64 	%rd215, %rd178, %rd100;
	ld.global.nc.f32 	%f252, [%rd215];
	mul.f32 	%f253, %f20, %f252;
	fma.rn.f32 	%f254, %f26, %f251, %f253;
	mul.f32 	%f255, %f22, %f254;
	fma.rn.f32 	%f256, %f27, %f250, %f255;
	add.s64 	%rd216, %rd179, %rd100;
	ld.global.nc.f32 	%f257, [%rd216];
	add.s64 	%rd217, %rd180, %rd100;
	ld.global.nc.f32 	%f258, [%rd217];
	mul.f32 	%f259, %f20, %f258;
	fma.rn.f32 	%f260, %f26, %f257, %f259;
	add.s64 	%rd218, %rd181, %rd100;
	ld.global.nc.f32 	%f261, [%rd218];
	add.s64 	%rd219, %rd182, %rd100;
	ld.global.nc.f32 	%f262, [%rd219];
	mul.f32 	%f263, %f20, %f262;
	fma.rn.f32 	%f264, %f26, %f261, %f263;
	mul.f32 	%f265, %f22, %f264;
	fma.rn.f32 	%f266, %f27, %f260, %f265;
	mul.f32 	%f267, %f24, %f266;
	fma.rn.f32 	%f268, %f29, %f256, %f267;
	mul.f32 	%f269, %f45, %f268;
	atom.global.add.f32 	%f270, [%rd70], %f269;
	add.s32 	%r74, %r73, %r45;
	cvt.s64.s32 	%rd220, %r74;
	add.s64 	%rd221, %rd220, %rd19;
	add.s64 	%rd222, %rd221, %rd20;
	shl.b64 	%rd223, %rd222, 2;
	add.s64 	%rd224, %rd8, %rd223;
	mul.f32 	%f271, %f95, %f45;
	atom.global.add.f32 	%f272, [%rd224], %f271;
	add.s64 	%rd225, %rd221, %rd21;
	shl.b64 	%rd226, %rd225, 2;
	add.s64 	%rd227, %rd8, %rd226;
	mul.f32 	%f273, %f98, %f45;
	atom.global.add.f32 	%f274, [%rd227], %f273;
	add.s64 	%rd228, %rd220, %rd22;
	add.s64 	%rd229, %rd228, %rd20;
	shl.b64 	%rd230, %rd229, 2;
	add.s64 	%rd231, %rd8, %rd230;
	mul.f32 	%f275, %f101, %f45;
	atom.global.add.f32 	%f276, [%rd231], %f275;
	add.s64 	%rd232, %rd228, %rd21;
	shl.b64 	%rd233, %rd232, 2;
	add.s64 	%rd234, %rd8, %rd233;
	mul.f32 	%f277, %f104, %f45;
	atom.global.add.f32 	%f278, [%rd234], %f277;
	add.s64 	%rd235, %rd220, %rd23;
	add.s64 	%rd236, %rd235, %rd20;
	shl.b64 	%rd237, %rd236, 2;
	add.s64 	%rd238, %rd8, %rd237;
	mul.f32 	%f279, %f107, %f45;
	atom.global.add.f32 	%f280, [%rd238], %f279;
	add.s64 	%rd239, %rd235, %rd21;
	shl.b64 	%rd240, %rd239, 2;
	add.s64 	%rd241, %rd8, %rd240;
	mul.f32 	%f281, %f110, %f45;
	atom.global.add.f32 	%f282, [%rd241], %f281;
	add.s64 	%rd242, %rd220, %rd24;
	add.s64 	%rd243, %rd242, %rd20;
	shl.b64 	%rd244, %rd243, 2;
	add.s64 	%rd245, %rd8, %rd244;
	mul.f32 	%f283, %f113, %f45;
	atom.global.add.f32 	%f284, [%rd245], %f283;
	add.s64 	%rd246, %rd242, %rd21;
	shl.b64 	%rd247, %rd246, 2;
	add.s64 	%rd248, %rd8, %rd247;
	mul.f32 	%f285, %f116, %f45;
	atom.global.add.f32 	%f286, [%rd248], %f285;
	add.s64 	%rd249, %rd212, %rd100;
	ld.global.nc.f32 	%f287, [%rd249];
	add.s64 	%rd250, %rd213, %rd100;
	ld.global.nc.f32 	%f288, [%rd250];
	mul.f32 	%f289, %f20, %f288;
	fma.rn.f32 	%f290, %f26, %f287, %f289;
	add.s64 	%rd251, %rd214, %rd100;
	ld.global.nc.f32 	%f291, [%rd251];
	add.s64 	%rd252, %rd215, %rd100;
	ld.global.nc.f32 	%f292, [%rd252];
	mul.f32 	%f293, %f20, %f292;
	fma.rn.f32 	%f294, %f26, %f291, %f293;
	mul.f32 	%f295, %f22, %f294;
	fma.rn.f32 	%f296, %f27, %f290, %f295;
	add.s64 	%rd253, %rd216, %rd100;
	ld.global.nc.f32 	%f297, [%rd253];
	add.s64 	%rd254, %rd217, %rd100;
	ld.global.nc.f32 	%f298, [%rd254];
	mul.f32 	%f299, %f20, %f298;
	fma.rn.f32 	%f300, %f26, %f297, %f299;
	add.s64 	%rd255, %rd218, %rd100;
	ld.global.nc.f32 	%f301, [%rd255];
	add.s64 	%rd256, %rd219, %rd100;
	ld.global.nc.f32 	%f302, [%rd256];
	mul.f32 	%f303, %f20, %f302;
	fma.rn.f32 	%f304, %f26, %f301, %f303;
	mul.f32 	%f305, %f22, %f304;
	fma.rn.f32 	%f306, %f27, %f300, %f305;
	mul.f32 	%f307, %f24, %f306;
	fma.rn.f32 	%f308, %f29, %f296, %f307;
	mul.f32 	%f309, %f45, %f308;
	atom.global.add.f32 	%f310, [%rd70+4], %f309;
	add.s32 	%r75, %r74, %r45;
	cvt.s64.s32 	%rd257, %r75;
	add.s64 	%rd258, %rd257, %rd19;
	add.s64 	%rd259, %rd258, %rd20;
	shl.b64 	%rd260, %rd259, 2;
	add.s64 	%rd261, %rd8, %rd260;
	mul.f32 	%f311, %f143, %f45;
	atom.global.add.f32 	%f312, [%rd261], %f311;
	add.s64 	%rd262, %rd258, %rd21;
	shl.b64 	%rd263, %rd262, 2;
	add.s64 	%rd264, %rd8, %rd263;
	mul.f32 	%f313, %f146, %f45;
	atom.global.add.f32 	%f314, [%rd264], %f313;
	add.s64 	%rd265, %rd257, %rd22;
	add.s64 	%rd266, %rd265, %rd20;
	shl.b64 	%rd267, %rd266, 2;
	add.s64 	%rd268, %rd8, %rd267;
	mul.f32 	%f315, %f149, %f45;
	atom.global.add.f32 	%f316, [%rd268], %f315;
	add.s64 	%rd269, %rd265, %rd21;
	shl.b64 	%rd270, %rd269, 2;
	add.s64 	%rd271, %rd8, %rd270;
	mul.f32 	%f317, %f152, %f45;
	atom.global.add.f32 	%f318, [%rd271], %f317;
	add.s64 	%rd272, %rd257, %rd23;
	add.s64 	%rd273, %rd272, %rd20;
	shl.b64 	%rd274, %rd273, 2;
	add.s64 	%rd275, %rd8, %rd274;
	mul.f32 	%f319, %f155, %f45;
	atom.global.add.f32 	%f320, [%rd275], %f319;
	add.s64 	%rd276, %rd272, %rd21;
	shl.b64 	%rd277, %rd276, 2;
	add.s64 	%rd278, %rd8, %rd277;
	mul.f32 	%f321, %f158, %f45;
	atom.global.add.f32 	%f322, [%rd278], %f321;
	add.s64 	%rd279, %rd257, %rd24;
	add.s64 	%rd280, %rd279, %rd20;
	shl.b64 	%rd281, %rd280, 2;
	add.s64 	%rd282, %rd8, %rd281;
	mul.f32 	%f323, %f161, %f45;
	atom.global.add.f32 	%f324, [%rd282], %f323;
	add.s64 	%rd283, %rd279, %rd21;
	shl.b64 	%rd284, %rd283, 2;
	add.s64 	%rd285, %rd8, %rd284;
	mul.f32 	%f325, %f164, %f45;
	atom.global.add.f32 	%f326, [%rd285], %f325;
	add.s64 	%rd286, %rd249, %rd100;
	ld.global.nc.f32 	%f327, [%rd286];
	add.s64 	%rd287, %rd250, %rd100;
	ld.global.nc.f32 	%f328, [%rd287];
	mul.f32 	%f329, %f20, %f328;
	fma.rn.f32 	%f330, %f26, %f327, %f329;
	add.s64 	%rd288, %rd251, %rd100;
	ld.global.nc.f32 	%f331, [%rd288];
	add.s64 	%rd289, %rd252, %rd100;
	ld.global.nc.f32 	%f332, [%rd289];
	mul.f32 	%f333, %f20, %f332;
	fma.rn.f32 	%f334, %f26, %f331, %f333;
	mul.f32 	%f335, %f22, %f334;
	fma.rn.f32 	%f336, %f27, %f330, %f335;
	add.s64 	%rd290, %rd253, %rd100;
	ld.global.nc.f32 	%f337, [%rd290];
	add.s64 	%rd291, %rd254, %rd100;
	ld.global.nc.f32 	%f338, [%rd291];
	mul.f32 	%f339, %f20, %f338;
	fma.rn.f32 	%f340, %f26, %f337, %f339;
	add.s64 	%rd292, %rd255, %rd100;
	ld.global.nc.f32 	%f341, [%rd292];
	add.s64 	%rd293, %rd256, %rd100;
	ld.global.nc.f32 	%f342, [%rd293];
	mul.f32 	%f343, %f20, %f342;
	fma.rn.f32 	%f344, %f26, %f341, %f343;
	mul.f32 	%f345, %f22, %f344;
	fma.rn.f32 	%f346, %f27, %f340, %f345;
	mul.f32 	%f347, %f24, %f346;
	fma.rn.f32 	%f348, %f29, %f336, %f347;
	mul.f32 	%f349, %f45, %f348;
	atom.global.add.f32 	%f350, [%rd70+8], %f349;
	add.s32 	%r76, %r75, %r45;
	cvt.s64.s32 	%rd294, %r76;
	add.s64 	%rd295, %rd294, %rd19;
	add.s64 	%rd296, %rd295, %rd20;
	shl.b64 	%rd297, %rd296, 2;
	add.s64 	%rd298, %rd8, %rd297;
	mul.f32 	%f351, %f30, %f45;
	atom.global.add.f32 	%f352, [%rd298], %f351;
	add.s64 	%rd299, %rd295, %rd21;
	shl.b64 	%rd300, %rd299, 2;
	add.s64 	%rd301, %rd8, %rd300;
	mul.f32 	%f353, %f32, %f45;
	atom.global.add.f32 	%f354, [%rd301], %f353;
	add.s64 	%rd302, %rd294, %rd22;
	add.s64 	%rd303, %rd302, %rd20;
	shl.b64 	%rd304, %rd303, 2;
	add.s64 	%rd305, %rd8, %rd304;
	mul.f32 	%f355, %f34, %f45;
	atom.global.add.f32 	%f356, [%rd305], %f355;
	add.s64 	%rd306, %rd302, %rd21;
	shl.b64 	%rd307, %rd306, 2;
	add.s64 	%rd308, %rd8, %rd307;
	mul.f32 	%f357, %f36, %f45;
	atom.global.add.f32 	%f358, [%rd308], %f357;
	add.s64 	%rd309, %rd294, %rd23;
	add.s64 	%rd310, %rd309, %rd20;
	shl.b64 	%rd311, %rd310, 2;
	add.s64 	%rd312, %rd8, %rd311;
	mul.f32 	%f359, %f37, %f45;
	atom.global.add.f32 	%f360, [%rd312], %f359;
	add.s64 	%rd313, %rd309, %rd21;
	shl.b64 	%rd314, %rd313, 2;
	add.s64 	%rd315, %rd8, %rd314;
	mul.f32 	%f361, %f38, %f45;
	atom.global.add.f32 	%f362, [%rd315], %f361;
	add.s64 	%rd316, %rd294, %rd24;
	add.s64 	%rd317, %rd316, %rd20;
	shl.b64 	%rd318, %rd317, 2;
	add.s64 	%rd319, %rd8, %rd318;
	mul.f32 	%f363, %f39, %f45;
	atom.global.add.f32 	%f364, [%rd319], %f363;
	add.s64 	%rd320, %rd316, %rd21;
	shl.b64 	%rd321, %rd320, 2;
	add.s64 	%rd322, %rd8, %rd321;
	mul.f32 	%f365, %f40, %f45;
	atom.global.add.f32 	%f366, [%rd322], %f365;
	add.s64 	%rd323, %rd286, %rd100;
	ld.global.nc.f32 	%f367, [%rd323];
	add.s64 	%rd324, %rd287, %rd100;
	ld.global.nc.f32 	%f368, [%rd324];
	mul.f32 	%f369, %f20, %f368;
	fma.rn.f32 	%f370, %f26, %f367, %f369;
	add.s64 	%rd325, %rd288, %rd100;
	ld.global.nc.f32 	%f371, [%rd325];
	add.s64 	%rd326, %rd289, %rd100;
	ld.global.nc.f32 	%f372, [%rd326];
	mul.f32 	%f373, %f20, %f372;
	fma.rn.f32 	%f374, %f26, %f371, %f373;
	mul.f32 	%f375, %f22, %f374;
	fma.rn.f32 	%f376, %f27, %f370, %f375;
	add.s64 	%rd327, %rd290, %rd100;
	ld.global.nc.f32 	%f377, [%rd327];
	add.s64 	%rd328, %rd291, %rd100;
	ld.global.nc.f32 	%f378, [%rd328];
	mul.f32 	%f379, %f20, %f378;
	fma.rn.f32 	%f380, %f26, %f377, %f379;
	add.s64 	%rd329, %rd292, %rd100;
	ld.global.nc.f32 	%f381, [%rd329];
	add.s64 	%rd330, %rd293, %rd100;
	ld.global.nc.f32 	%f382, [%rd330];
	mul.f32 	%f383, %f20, %f382;
	fma.rn.f32 	%f384, %f26, %f381, %f383;
	mul.f32 	%f385, %f22, %f384;
	fma.rn.f32 	%f386, %f27, %f380, %f385;
	mul.f32 	%f387, %f24, %f386;
	fma.rn.f32 	%f388, %f29, %f376, %f387;
	mul.f32 	%f389, %f45, %f388;
	atom.global.add.f32 	%f390, [%rd70+12], %f389;
	add.s32 	%r77, %r76, %r45;
	cvt.s64.s32 	%rd331, %r77;
	add.s64 	%rd332, %rd331, %rd19;
	add.s64 	%rd333, %rd332, %rd20;
	shl.b64 	%rd334, %rd333, 2;
	add.s64 	%rd335, %rd8, %rd334;
	mul.f32 	%f391, %f47, %f46;
	atom.global.add.f32 	%f392, [%rd335], %f391;
	add.s64 	%rd336, %rd332, %rd21;
	shl.b64 	%rd337, %rd336, 2;
	add.s64 	%rd338, %rd8, %rd337;
	mul.f32 	%f393, %f50, %f46;
	atom.global.add.f32 	%f394, [%rd338], %f393;
	add.s64 	%rd339, %rd331, %rd22;
	add.s64 	%rd340, %rd339, %rd20;
	shl.b64 	%rd341, %rd340, 2;
	add.s64 	%rd342, %rd8, %rd341;
	mul.f32 	%f395, %f53, %f46;
	atom.global.add.f32 	%f396, [%rd342], %f395;
	add.s64 	%rd343, %rd339, %rd21;
	shl.b64 	%rd344, %rd343, 2;
	add.s64 	%rd345, %rd8, %rd344;
	mul.f32 	%f397, %f56, %f46;
	atom.global.add.f32 	%f398, [%rd345], %f397;
	add.s64 	%rd346, %rd331, %rd23;
	add.s64 	%rd347, %rd346, %rd20;
	shl.b64 	%rd348, %rd347, 2;
	add.s64 	%rd349, %rd8, %rd348;
	mul.f32 	%f399, %f59, %f46;
	atom.global.add.f32 	%f400, [%rd349], %f399;
	add.s64 	%rd350, %rd346, %rd21;
	shl.b64 	%rd351, %rd350, 2;
	add.s64 	%rd352, %rd8, %rd351;
	mul.f32 	%f401, %f62, %f46;
	atom.global.add.f32 	%f402, [%rd352], %f401;
	add.s64 	%rd353, %rd331, %rd24;
	add.s64 	%rd354, %rd353, %rd20;
	shl.b64 	%rd355, %rd354, 2;
	add.s64 	%rd356, %rd8, %rd355;
	mul.f32 	%f403, %f65, %f46;
	atom.global.add.f32 	%f404, [%rd356], %f403;
	add.s64 	%rd357, %rd353, %rd21;
	shl.b64 	%rd358, %rd357, 2;
	add.s64 	%rd359, %rd8, %rd358;
	mul.f32 	%f405, %f68, %f46;
	atom.global.add.f32 	%f406, [%rd359], %f405;
	add.s64 	%rd360, %rd323, %rd100;
	ld.global.nc.f32 	%f407, [%rd360];
	add.s64 	%rd361, %rd324, %rd100;
	ld.global.nc.f32 	%f408, [%rd361];
	mul.f32 	%f409, %f20, %f408;
	fma.rn.f32 	%f410, %f26, %f407, %f409;
	add.s64 	%rd362, %rd325, %rd100;
	ld.global.nc.f32 	%f411, [%rd362];
	add.s64 	%rd363, %rd326, %rd100;
	ld.global.nc.f32 	%f412, [%rd363];
	mul.f32 	%f413, %f20, %f412;
	fma.rn.f32 	%f414, %f26, %f411, %f413;
	mul.f32 	%f415, %f22, %f414;
	fma.rn.f32 	%f416, %f27, %f410, %f415;
	add.s64 	%rd364, %rd327, %rd100;
	ld.global.nc.f32 	%f417, [%rd364];
	add.s64 	%rd365, %rd328, %rd100;
	ld.global.nc.f32 	%f418, [%rd365];
	mul.f32 	%f419, %f20, %f418;
	fma.rn.f32 	%f420, %f26, %f417, %f419;
	add.s64 	%rd366, %rd329, %rd100;
	ld.global.nc.f32 	%f421, [%rd366];
	add.s64 	%rd367, %rd330, %rd100;
	ld.global.nc.f32 	%f422, [%rd367];
	mul.f32 	%f423, %f20, %f422;
	fma.rn.f32 	%f424, %f26, %f421, %f423;
	mul.f32 	%f425, %f22, %f424;
	fma.rn.f32 	%f426, %f27, %f420, %f425;
	mul.f32 	%f427, %f24, %f426;
	fma.rn.f32 	%f428, %f29, %f416, %f427;
	mul.f32 	%f429, %f46, %f428;
	atom.global.add.f32 	%f430, [%rd70], %f429;
	add.s32 	%r78, %r77, %r45;
	cvt.s64.s32 	%rd368, %r78;
	add.s64 	%rd369, %rd368, %rd19;
	add.s64 	%rd370, %rd369, %rd20;
	shl.b64 	%rd371, %rd370, 2;
	add.s64 	%rd372, %rd8, %rd371;
	mul.f32 	%f431, %f95, %f46;
	atom.global.add.f32 	%f432, [%rd372], %f431;
	add.s64 	%rd373, %rd369, %rd21;
	shl.b64 	%rd374, %rd373, 2;
	add.s64 	%rd375, %rd8, %rd374;
	mul.f32 	%f433, %f98, %f46;
	atom.global.add.f32 	%f434, [%rd375], %f433;
	add.s64 	%rd376, %rd368, %rd22;
	add.s64 	%rd377, %rd376, %rd20;
	shl.b64 	%rd378, %rd377, 2;
	add.s64 	%rd379, %rd8, %rd378;
	mul.f32 	%f435, %f101, %f46;
	atom.global.add.f32 	%f436, [%rd379], %f435;
	add.s64 	%rd380, %rd376, %rd21;
	shl.b64 	%rd381, %rd380, 2;
	add.s64 	%rd382, %rd8, %rd381;
	mul.f32 	%f437, %f104, %f46;
	atom.global.add.f32 	%f438, [%rd382], %f437;
	add.s64 	%rd383, %rd368, %rd23;
	add.s64 	%rd384, %rd383, %rd20;
	shl.b64 	%rd385, %rd384, 2;
	add.s64 	%rd386, %rd8, %rd385;
	mul.f32 	%f439, %f107, %f46;
	atom.global.add.f32 	%f440, [%rd386], %f439;
	add.s64 	%rd387, %rd383, %rd21;
	shl.b64 	%rd388, %rd387, 2;
	add.s64 	%rd389, %rd8, %rd388;
	mul.f32 	%f441, %f110, %f46;
	atom.global.add.f32 	%f442, [%rd389], %f441;
	add.s64 	%rd390, %rd368, %rd24;
	add.s64 	%rd391, %rd390, %rd20;
	shl.b64 	%rd392, %rd391, 2;
	add.s64 	%rd393, %rd8, %rd392;
	mul.f32 	%f443, %f113, %f46;
	atom.global.add.f32 	%f444, [%rd393], %f443;
	add.s64 	%rd394, %rd390, %rd21;
	shl.b64 	%rd395, %rd394, 2;
	add.s64 	%rd396, %rd8, %rd395;
	mul.f32 	%f445, %f116, %f46;
	atom.global.add.f32 	%f446, [%rd396], %f445;
	add.s64 	%rd397, %rd360, %rd100;
	ld.global.nc.f32 	%f447, [%rd397];
	add.s64 	%rd398, %rd361, %rd100;
	ld.global.nc.f32 	%f448, [%rd398];
	mul.f32 	%f449, %f20, %f448;
	fma.rn.f32 	%f450, %f26, %f447, %f449;
	add.s64 	%rd399, %rd362, %rd100;
	ld.global.nc.f32 	%f451, [%rd399];
	add.s64 	%rd400, %rd363, %rd100;
	ld.global.nc.f32 	%f452, [%rd400];
	mul.f32 	%f453, %f20, %f452;
	fma.rn.f32 	%f454, %f26, %f451, %f453;
	mul.f32 	%f455, %f22, %f454;
	fma.rn.f32 	%f456, %f27, %f450, %f455;
	add.s64 	%rd401, %rd364, %rd100;
	ld.global.nc.f32 	%f457, [%rd401];
	add.s64 	%rd402, %rd365, %rd100;
	ld.global.nc.f32 	%f458, [%rd402];
	mul.f32 	%f459, %f20, %f458;
	fma.rn.f32 	%f460, %f26, %f457, %f459;
	add.s64 	%rd403, %rd366, %rd100;
	ld.global.nc.f32 	%f461, [%rd403];
	add.s64 	%rd404, %rd367, %rd100;
	ld.global.nc.f32 	%f462, [%rd404];
	mul.f32 	%f463, %f20, %f462;
	fma.rn.f32 	%f464, %f26, %f461, %f463;
	mul.f32 	%f465, %f22, %f464;
	fma.rn.f32 	%f466, %f27, %f460, %f465;
	mul.f32 	%f467, %f24, %f466;
	fma.rn.f32 	%f468, %f29, %f456, %f467;
	mul.f32 	%f469, %f46, %f468;
	atom.global.add.f32 	%f470, [%rd70+4], %f469;
	add.s32 	%r79, %r78, %r45;
	cvt.s64.s32 	%rd405, %r79;
	add.s64 	%rd406, %rd405, %rd19;
	add.s64 	%rd407, %rd406, %rd20;
	shl.b64 	%rd408, %rd407, 2;
	add.s64 	%rd409, %rd8, %rd408;
	mul.f32 	%f471, %f143, %f46;
	atom.global.add.f32 	%f472, [%rd409], %f471;
	add.s64 	%rd410, %rd406, %rd21;
	shl.b64 	%rd411, %rd410, 2;
	add.s64 	%rd412, %rd8, %rd411;
	mul.f32 	%f473, %f146, %f46;
	atom.global.add.f32 	%f474, [%rd412], %f473;
	add.s64 	%rd413, %rd405, %rd22;
	add.s64 	%rd414, %rd413, %rd20;
	shl.b64 	%rd415, %rd414, 2;
	add.s64 	%rd416, %rd8, %rd415;
	mul.f32 	%f475, %f149, %f46;
	atom.global.add.f32 	%f476, [%rd416], %f475;
	add.s64 	%rd417, %rd413, %rd21;
	shl.b64 	%rd418, %rd417, 2;
	add.s64 	%rd419, %rd8, %rd418;
	mul.f32 	%f477, %f152, %f46;
	atom.global.add.f32 	%f478, [%rd419], %f477;
	add.s64 	%rd420, %rd405, %rd23;
	add.s64 	%rd421, %rd420, %rd20;
	shl.b64 	%rd422, %rd421, 2;
	add.s64 	%rd423, %rd8, %rd422;
	mul.f32 	%f479, %f155, %f46;
	atom.global.add.f32 	%f480, [%rd423], %f479;
	add.s64 	%rd424, %rd420, %rd21;
	shl.b64 	%rd425, %rd424, 2;
	add.s64 	%rd426, %rd8, %rd425;
	mul.f32 	%f481, %f158, %f46;
	atom.global.add.f32 	%f482, [%rd426], %f481;
	add.s64 	%rd427, %rd405, %rd24;
	add.s64 	%rd428, %rd427, %rd20;
	shl.b64 	%rd429, %rd428, 2;
	add.s64 	%rd430, %rd8, %rd429;
	mul.f32 	%f483, %f161, %f46;
	atom.global.add.f32 	%f484, [%rd430], %f483;
	add.s64 	%rd431, %rd427, %rd21;
	shl.b64 	%rd432, %rd431, 2;
	add.s64 	%rd433, %rd8, %rd432;
	mul.f32 	%f485, %f164, %f46;
	atom.global.add.f32 	%f486, [%rd433], %f485;
	add.s64 	%rd434, %rd397, %rd100;
	ld.global.nc.f32 	%f487, [%rd434];
	add.s64 	%rd435, %rd398, %rd100;
	ld.global.nc.f32 	%f488, [%rd435];
	mul.f32 	%f489, %f20, %f488;
	fma.rn.f32 	%f490, %f26, %f487, %f489;
	add.s64 	%rd436, %rd399, %rd100;
	ld.global.nc.f32 	%f491, [%rd436];
	add.s64 	%rd437, %rd400, %rd100;
	ld.global.nc.f32 	%f492, [%rd437];
	mul.f32 	%f493, %f20, %f492;
	fma.rn.f32 	%f494, %f26, %f491, %f493;
	mul.f32 	%f495, %f22, %f494;
	fma.rn.f32 	%f496, %f27, %f490, %f495;
	add.s64 	%rd438, %rd401, %rd100;
	ld.global.nc.f32 	%f497, [%rd438];
	add.s64 	%rd439, %rd402, %rd100;
	ld.global.nc.f32 	%f498, [%rd439];
	mul.f32 	%f499, %f20, %f498;
	fma.rn.f32 	%f500, %f26, %f497, %f499;
	add.s64 	%rd440, %rd403, %rd100;
	ld.global.nc.f32 	%f501, [%rd440];
	add.s64 	%rd441, %rd404, %rd100;
	ld.global.nc.f32 	%f502, [%rd441];
	mul.f32 	%f503, %f20, %f502;
	fma.rn.f32 	%f504, %f26, %f501, %f503;
	mul.f32 	%f505, %f22, %f504;
	fma.rn.f32 	%f506, %f27, %f500, %f505;
	mul.f32 	%f507, %f24, %f506;
	fma.rn.f32 	%f508, %f29, %f496, %f507;
	mul.f32 	%f509, %f46, %f508;
	atom.global.add.f32 	%f510, [%rd70+8], %f509;
	add.s32 	%r80, %r79, %r45;
	cvt.s64.s32 	%rd442, %r80;
	add.s64 	%rd443, %rd442, %rd19;
	add.s64 	%rd444, %rd443, %rd20;
	shl.b64 	%rd445, %rd444, 2;
	add.s64 	%rd446, %rd8, %rd445;
	mul.f32 	%f511, %f30, %f46;
	atom.global.add.f32 	%f512, [%rd446], %f511;
	add.s64 	%rd447, %rd443, %rd21;
	shl.b64 	%rd448, %rd447, 2;
	add.s64 	%rd449, %rd8, %rd448;
	mul.f32 	%f513, %f32, %f46;
	atom.global.add.f32 	%f514, [%rd449], %f513;
	add.s64 	%rd450, %rd442, %rd22;
	add.s64 	%rd451, %rd450, %rd20;
	shl.b64 	%rd452, %rd451, 2;
	add.s64 	%rd453, %rd8, %rd452;
	mul.f32 	%f515, %f34, %f46;
	atom.global.add.f32 	%f516, [%rd453], %f515;
	add.s64 	%rd454, %rd450, %rd21;
	shl.b64 	%rd455, %rd454, 2;
	add.s64 	%rd456, %rd8, %rd455;
	mul.f32 	%f517, %f36, %f46;
	atom.global.add.f32 	%f518, [%rd456], %f517;
	add.s64 	%rd457, %rd442, %rd23;
	add.s64 	%rd458, %rd457, %rd20;
	shl.b64 	%rd459, %rd458, 2;
	add.s64 	%rd460, %rd8, %rd459;
	mul.f32 	%f519, %f37, %f46;
	atom.global.add.f32 	%f520, [%rd460], %f519;
	add.s64 	%rd461, %rd457, %rd21;
	shl.b64 	%rd462, %rd461, 2;
	add.s64 	%rd463, %rd8, %rd462;
	mul.f32 	%f521, %f38, %f46;
	atom.global.add.f32 	%f522, [%rd463], %f521;
	add.s64 	%rd464, %rd442, %rd24;
	add.s64 	%rd465, %rd464, %rd20;
	shl.b64 	%rd466, %rd465, 2;
	add.s64 	%rd467, %rd8, %rd466;
	mul.f32 	%f523, %f39, %f46;
	atom.global.add.f32 	%f524, [%rd467], %f523;
	add.s64 	%rd468, %rd464, %rd21;
	shl.b64 	%rd469, %rd468, 2;
	add.s64 	%rd470, %rd8, %rd469;
	mul.f32 	%f525, %f40, %f46;
	atom.global.add.f32 	%f526, [%rd470], %f525;
	add.s64 	%rd471, %rd434, %rd100;
	ld.global.nc.f32 	%f527, [%rd471];
	add.s64 	%rd472, %rd435, %rd100;
	ld.global.nc.f32 	%f528, [%rd472];
	mul.f32 	%f529, %f20, %f528;
	fma.rn.f32 	%f530, %f26, %f527, %f529;
	add.s64 	%rd473, %rd436, %rd100;
	ld.global.nc.f32 	%f531, [%rd473];
	add.s64 	%rd474, %rd437, %rd100;
	ld.global.nc.f32 	%f532, [%rd474];
	mul.f32 	%f533, %f20, %f532;
	fma.rn.f32 	%f534, %f26, %f531, %f533;
	mul.f32 	%f535, %f22, %f534;
	fma.rn.f32 	%f536, %f27, %f530, %f535;
	add.s64 	%rd475, %rd438, %rd100;
	ld.global.nc.f32 	%f537, [%rd475];
	add.s64 	%rd476, %rd439, %rd100;
	ld.global.nc.f32 	%f538, [%rd476];
	mul.f32 	%f539, %f20, %f538;
	fma.rn.f32 	%f540, %f26, %f537, %f539;
	add.s64 	%rd477, %rd440, %rd100;
	ld.global.nc.f32 	%f541, [%rd477];
	add.s64 	%rd478, %rd441, %rd100;
	ld.global.nc.f32 	%f542, [%rd478];
	mul.f32 	%f543, %f20, %f542;
	fma.rn.f32 	%f544, %f26, %f541, %f543;
	mul.f32 	%f545, %f22, %f544;
	fma.rn.f32 	%f546, %f27, %f540, %f545;
	mul.f32 	%f547, %f24, %f546;
	fma.rn.f32 	%f548, %f29, %f536, %f547;
	mul.f32 	%f549, %f46, %f548;
	atom.global.add.f32 	%f550, [%rd70+12], %f549;
	mul.f32 	%f551, %f27, %f29;
	mul.f32 	%f552, %f22, %f29;
	mul.f32 	%f553, %f27, %f24;
	mul.f32 	%f554, %f22, %f24;
	mul.f32 	%f555, %f26, %f29;
	mul.f32 	%f556, %f20, %f29;
	mul.f32 	%f557, %f26, %f24;
	mul.f32 	%f558, %f20, %f24;
	add.s32 	%r81, %r49, %r30;
	cvt.s64.s32 	%rd479, %r81;
	add.s64 	%rd480, %rd25, %rd479;
	shl.b64 	%rd481, %rd480, 2;
	add.s64 	%rd482, %rd9, %rd481;
	ld.global.nc.f32 	%f559, [%rd482];
	mul.f32 	%f560, %f559, %f41;
	fma.rn.f32 	%f561, %f560, %f44, 0f00000000;
	add.s64 	%rd483, %rd71, %rd479;
	shl.b64 	%rd484, %rd483, 2;
	add.s64 	%rd485, %rd9, %rd484;
	ld.global.nc.f32 	%f562, [%rd485];
	mul.f32 	%f563, %f562, %f42;
	fma.rn.f32 	%f564, %f563, %f44, %f561;
	add.s64 	%rd486, %rd109, %rd479;
	shl.b64 	%rd487, %rd486, 2;
	add.s64 	%rd488, %rd9, %rd487;
	ld.global.nc.f32 	%f565, [%rd488];
	mul.f32 	%f566, %f565, %f43;
	fma.rn.f32 	%f567, %f566, %f44, %f564;
	add.s64 	%rd489, %rd146, %rd479;
	shl.b64 	%rd490, %rd489, 2;
	add.s64 	%rd491, %rd9, %rd490;
	ld.global.nc.f32 	%f568, [%rd491];
	fma.rn.f32 	%f569, %f568, %f44, %f567;
	add.s64 	%rd492, %rd183, %rd479;
	shl.b64 	%rd493, %rd492, 2;
	add.s64 	%rd494, %rd9, %rd493;
	ld.global.nc.f32 	%f570, [%rd494];
	mul.f32 	%f571, %f570, %f41;
	fma.rn.f32 	%f572, %f571, %f45, %f569;
	add.s64 	%rd495, %rd220, %rd479;
	shl.b64 	%rd496, %rd495, 2;
	add.s64 	%rd497, %rd9, %rd496;
	ld.global.nc.f32 	%f573, [%rd497];
	mul.f32 	%f574, %f573, %f42;
	fma.rn.f32 	%f575, %f574, %f45, %f572;
	add.s64 	%rd498, %rd257, %rd479;
	shl.b64 	%rd499, %rd498, 2;
	add.s64 	%rd500, %rd9, %rd499;
	ld.global.nc.f32 	%f576, [%rd500];
	mul.f32 	%f577, %f576, %f43;
	fma.rn.f32 	%f578, %f577, %f45, %f575;
	add.s64 	%rd501, %rd294, %rd479;
	shl.b64 	%rd502, %rd501, 2;
	add.s64 	%rd503, %rd9, %rd502;
	ld.global.nc.f32 	%f579, [%rd503];
	fma.rn.f32 	%f580, %f579, %f45, %f578;
	add.s64 	%rd504, %rd331, %rd479;
	shl.b64 	%rd505, %rd504, 2;
	add.s64 	%rd506, %rd9, %rd505;
	ld.global.nc.f32 	%f581, [%rd506];
	mul.f32 	%f582, %f581, %f41;
	fma.rn.f32 	%f583, %f582, %f46, %f580;
	add.s64 	%rd507, %rd368, %rd479;
	shl.b64 	%rd508, %rd507, 2;
	add.s64 	%rd509, %rd9, %rd508;
	ld.global.nc.f32 	%f584, [%rd509];
	mul.f32 	%f585, %f584, %f42;
	fma.rn.f32 	%f586, %f585, %f46, %f583;
	add.s64 	%rd510, %rd405, %rd479;
	shl.b64 	%rd511, %rd510, 2;
	add.s64 	%rd512, %rd9, %rd511;
	ld.global.nc.f32 	%f587, [%rd512];
	mul.f32 	%f588, %f587, %f43;
	fma.rn.f32 	%f589, %f588, %f46, %f586;
	add.s64 	%rd513, %rd442, %rd479;
	shl.b64 	%rd514, %rd513, 2;
	add.s64 	%rd515, %rd9, %rd514;
	ld.global.nc.f32 	%f590, [%rd515];
	fma.rn.f32 	%f591, %f590, %f46, %f589;
	mul.f32 	%f592, %f551, %f6;
	mul.f32 	%f593, %f592, 0f3F000000;
	mul.f32 	%f594, %f591, %f593;
	mov.f32 	%f595, 0f00000000;
	sub.f32 	%f596, %f595, %f594;
	mul.f32 	%f597, %f555, %f10;
	mul.f32 	%f598, %f597, 0f3F000000;
	mul.f32 	%f599, %f591, %f598;
	sub.f32 	%f600, %f595, %f599;
	mul.f32 	%f601, %f28, %f14;
	mul.f32 	%f602, %f601, 0f3F000000;
	mul.f32 	%f603, %f591, %f602;
	sub.f32 	%f604, %f595, %f603;
	add.s32 	%r82, %r49, %r33;
	cvt.s64.s32 	%rd516, %r82;
	add.s64 	%rd517, %rd25, %rd516;
	shl.b64 	%rd518, %rd517, 2;
	add.s64 	%rd519, %rd9, %rd518;
	ld.global.nc.f32 	%f605, [%rd519];
	mul.f32 	%f606, %f605, %f41;
	fma.rn.f32 	%f607, %f606, %f44, 0f00000000;
	add.s64 	%rd520, %rd71, %rd516;
	shl.b64 	%rd521, %rd520, 2;
	add.s64 	%rd522, %rd9, %rd521;
	ld.global.nc.f32 	%f608, [%rd522];
	mul.f32 	%f609, %f608, %f42;
	fma.rn.f32 	%f610, %f609, %f44, %f607;
	add.s64 	%rd523, %rd109, %rd516;
	shl.b64 	%rd524, %rd523, 2;
	add.s64 	%rd525, %rd9, %rd524;
	ld.global.nc.f32 	%f611, [%rd525];
	mul.f32 	%f612, %f611, %f43;
	fma.rn.f32 	%f613, %f612, %f44, %f610;
	add.s64 	%rd526, %rd146, %rd516;
	shl.b64 	%rd527, %rd526, 2;
	add.s64 	%rd528, %rd9, %rd527;
	ld.global.nc.f32 	%f614, [%rd528];
	fma.rn.f32 	%f615, %f614, %f44, %f613;
	add.s64 	%rd529, %rd183, %rd516;
	shl.b64 	%rd530, %rd529, 2;
	add.s64 	%rd531, %rd9, %rd530;
	ld.global.nc.f32 	%f616, [%rd531];
	mul.f32 	%f617, %f616, %f41;
	fma.rn.f32 	%f618, %f617, %f45, %f615;
	add.s64 	%rd532, %rd220, %rd516;
	shl.b64 	%rd533, %rd532, 2;
	add.s64 	%rd534, %rd9, %rd533;
	ld.global.nc.f32 	%f619, [%rd534];
	mul.f32 	%f620, %f619, %f42;
	fma.rn.f32 	%f621, %f620, %f45, %f618;
	add.s64 	%rd535, %rd257, %rd516;
	shl.b64 	%rd536, %rd535, 2;
	add.s64 	%rd537, %rd9, %rd536;
	ld.global.nc.f32 	%f622, [%rd537];
	mul.f32 	%f623, %f622, %f43;
	fma.rn.f32 	%f624, %f623, %f45, %f621;
	add.s64 	%rd538, %rd294, %rd516;
	shl.b64 	%rd539, %rd538, 2;
	add.s64 	%rd540, %rd9, %rd539;
	ld.global.nc.f32 	%f625, [%rd540];
	fma.rn.f32 	%f626, %f625, %f45, %f624;
	add.s64 	%rd541, %rd331, %rd516;
	shl.b64 	%rd542, %rd541, 2;
	add.s64 	%rd543, %rd9, %rd542;
	ld.global.nc.f32 	%f627, [%rd543];
	mul.f32 	%f628, %f627, %f41;
	fma.rn.f32 	%f629, %f628, %f46, %f626;
	add.s64 	%rd544, %rd368, %rd516;
	shl.b64 	%rd545, %rd544, 2;
	add.s64 	%rd546, %rd9, %rd545;
	ld.global.nc.f32 	%f630, [%rd546];
	mul.f32 	%f631, %f630, %f42;
	fma.rn.f32 	%f632, %f631, %f46, %f629;
	add.s64 	%rd547, %rd405, %rd516;
	shl.b64 	%rd548, %rd547, 2;
	add.s64 	%rd549, %rd9, %rd548;
	ld.global.nc.f32 	%f633, [%rd549];
	mul.f32 	%f634, %f633, %f43;
	fma.rn.f32 	%f635, %f634, %f46, %f632;
	add.s64 	%rd550, %rd442, %rd516;
	shl.b64 	%rd551, %rd550, 2;
	add.s64 	%rd552, %rd9, %rd551;
	ld.global.nc.f32 	%f636, [%rd552];
	fma.rn.f32 	%f637, %f636, %f46, %f635;
	fma.rn.f32 	%f638, %f637, %f593, %f596;
	mul.f32 	%f639, %f556, %f10;
	mul.f32 	%f640, %f639, 0f3F000000;
	mul.f32 	%f641, %f637, %f640;
	sub.f32 	%f642, %f600, %f641;
	mul.f32 	%f643, %f31, %f14;
	mul.f32 	%f644, %f643, 0f3F000000;
	mul.f32 	%f645, %f637, %f644;
	sub.f32 	%f646, %f604, %f645;
	add.s32 	%r83, %r51, %r30;
	cvt.s64.s32 	%rd553, %r83;
	add.s64 	%rd554, %rd25, %rd553;
	shl.b64 	%rd555, %rd554, 2;
	add.s64 	%rd556, %rd9, %rd555;
	ld.global.nc.f32 	%f647, [%rd556];
	mul.f32 	%f648, %f647, %f41;
	fma.rn.f32 	%f649, %f648, %f44, 0f00000000;
	add.s64 	%rd557, %rd71, %rd553;
	shl.b64 	%rd558, %rd557, 2;
	add.s64 	%rd559, %rd9, %rd558;
	ld.global.nc.f32 	%f650, [%rd559];
	mul.f32 	%f651, %f650, %f42;
	fma.rn.f32 	%f652, %f651, %f44, %f649;
	add.s64 	%rd560, %rd109, %rd553;
	shl.b64 	%rd561, %rd560, 2;
	add.s64 	%rd562, %rd9, %rd561;
	ld.global.nc.f32 	%f653, [%rd562];
	mul.f32 	%f654, %f653, %f43;
	fma.rn.f32 	%f655, %f654, %f44, %f652;
	add.s64 	%rd563, %rd146, %rd553;
	shl.b64 	%rd564, %rd563, 2;
	add.s64 	%rd565, %rd9, %rd564;
	ld.global.nc.f32 	%f656, [%rd565];
	fma.rn.f32 	%f657, %f656, %f44, %f655;
	add.s64 	%rd566, %rd183, %rd553;
	shl.b64 	%rd567, %rd566, 2;
	add.s64 	%rd568, %rd9, %rd567;
	ld.global.nc.f32 	%f658, [%rd568];
	mul.f32 	%f659, %f658, %f41;
	fma.rn.f32 	%f660, %f659, %f45, %f657;
	add.s64 	%rd569, %rd220, %rd553;
	shl.b64 	%rd570, %rd569, 2;
	add.s64 	%rd571, %rd9, %rd570;
	ld.global.nc.f32 	%f661, [%rd571];
	mul.f32 	%f662, %f661, %f42;
	fma.rn.f32 	%f663, %f662, %f45, %f660;
	add.s64 	%rd572, %rd257, %rd553;
	shl.b64 	%rd573, %rd572, 2;
	add.s64 	%rd574, %rd9, %rd573;
	ld.global.nc.f32 	%f664, [%rd574];
	mul.f32 	%f665, %f664, %f43;
	fma.rn.f32 	%f666, %f665, %f45, %f663;
	add.s64 	%rd575, %rd294, %rd553;
	shl.b64 	%rd576, %rd575, 2;
	add.s64 	%rd577, %rd9, %rd576;
	ld.global.nc.f32 	%f667, [%rd577];
	fma.rn.f32 	%f668, %f667, %f45, %f666;
	add.s64 	%rd578, %rd331, %rd553;
	shl.b64 	%rd579, %rd578, 2;
	add.s64 	%rd580, %rd9, %rd579;
	ld.global.nc.f32 	%f669, [%rd580];
	mul.f32 	%f670, %f669, %f41;
	fma.rn.f32 	%f671, %f670, %f46, %f668;
	add.s64 	%rd581, %rd368, %rd553;
	shl.b64 	%rd582, %rd581, 2;
	add.s64 	%rd583, %rd9, %rd582;
	ld.global.nc.f32 	%f672, [%rd583];
	mul.f32 	%f673, %f672, %f42;
	fma.rn.f32 	%f674, %f673, %f46, %f671;
	add.s64 	%rd584, %rd405, %rd553;
	shl.b64 	%rd585, %rd584, 2;
	add.s64 	%rd586, %rd9, %rd585;
	ld.global.nc.f32 	%f675, [%rd586];
	mul.f32 	%f676, %f675, %f43;
	fma.rn.f32 	%f677, %f676, %f46, %f674;
	add.s64 	%rd587, %rd442, %rd553;
	shl.b64 	%rd588, %rd587, 2;
	add.s64 	%rd589, %rd9, %rd588;
	ld.global.nc.f32 	%f678, [%rd589];
	fma.rn.f32 	%f679, %f678, %f46, %f677;
	mul.f32 	%f680, %f552, %f6;
	mul.f32 	%f681, %f680, 0f3F000000;
	mul.f32 	%f682, %f679, %f681;
	sub.f32 	%f683, %f638, %f682;
	fma.rn.f32 	%f684, %f679, %f598, %f642;
	mul.f32 	%f685, %f33, %f14;
	mul.f32 	%f686, %f685, 0f3F000000;
	mul.f32 	%f687, %f679, %f686;
	sub.f32 	%f688, %f646, %f687;
	add.s32 	%r84, %r51, %r33;
	cvt.s64.s32 	%rd590, %r84;
	add.s64 	%rd591, %rd25, %rd590;
	shl.b64 	%rd592, %rd591, 2;
	add.s64 	%rd593, %rd9, %rd592;
	ld.global.nc.f32 	%f689, [%rd593];
	mul.f32 	%f690, %f689, %f41;
	fma.rn.f32 	%f691, %f690, %f44, 0f00000000;
	add.s64 	%rd594, %rd71, %rd590;
	shl.b64 	%rd595, %rd594, 2;
	add.s64 	%rd596, %rd9, %rd595;
	ld.global.nc.f32 	%f692, [%rd596];
	mul.f32 	%f693, %f692, %f42;
	fma.rn.f32 	%f694, %f693, %f44, %f691;
	add.s64 	%rd597, %rd109, %rd590;
	shl.b64 	%rd598, %rd597, 2;
	add.s64 	%rd599, %rd9, %rd598;
	ld.global.nc.f32 	%f695, [%rd599];
	mul.f32 	%f696, %f695, %f43;
	fma.rn.f32 	%f697, %f696, %f44, %f694;
	add.s64 	%rd600, %rd146, %rd590;
	shl.b64 	%rd601, %rd600, 2;
	add.s64 	%rd602, %rd9, %rd601;
	ld.global.nc.f32 	%f698, [%rd602];
	fma.rn.f32 	%f699, %f698, %f44, %f697;
	add.s64 	%rd603, %rd183, %rd590;
	shl.b64 	%rd604, %rd603, 2;
	add.s64 	%rd605, %rd9, %rd604;
	ld.global.nc.f32 	%f700, [%rd605];
	mul.f32 	%f701, %f700, %f41;
	fma.rn.f32 	%f702, %f701, %f45, %f699;
	add.s64 	%rd606, %rd220, %rd590;
	shl.b64 	%rd607, %rd606, 2;
	add.s64 	%rd608, %rd9, %rd607;
	ld.global.nc.f32 	%f703, [%rd608];
	mul.f32 	%f704, %f703, %f42;
	fma.rn.f32 	%f705, %f704, %f45, %f702;
	add.s64 	%rd609, %rd257, %rd590;
	shl.b64 	%rd610, %rd609, 2;
	add.s64 	%rd611, %rd9, %rd610;
	ld.global.nc.f32 	%f706, [%rd611];
	mul.f32 	%f707, %f706, %f43;
	fma.rn.f32 	%f708, %f707, %f45, %f705;
	add.s64 	%rd612, %rd294, %rd590;
	shl.b64 	%rd613, %rd612, 2;
	add.s64 	%rd614, %rd9, %rd613;
	ld.global.nc.f32 	%f709, [%rd614];
	fma.rn.f32 	%f710, %f709, %f45, %f708;
	add.s64 	%rd615, %rd331, %rd590;
	shl.b64 	%rd616, %rd615, 2;
	add.s64 	%rd617, %rd9, %rd616;
	ld.global.nc.f32 	%f711, [%rd617];
	mul.f32 	%f712, %f711, %f41;
	fma.rn.f32 	%f713, %f712, %f46, %f710;
	add.s64 	%rd618, %rd368, %rd590;
	shl.b64 	%rd619, %rd618, 2;
	add.s64 	%rd620, %rd9, %rd619;
	ld.global.nc.f32 	%f714, [%rd620];
	mul.f32 	%f715, %f714, %f42;
	fma.rn.f32 	%f716, %f715, %f46, %f713;
	add.s64 	%rd621, %rd405, %rd590;
	shl.b64 	%rd622, %rd621, 2;
	add.s64 	%rd623, %rd9, %rd622;
	ld.global.nc.f32 	%f717, [%rd623];
	mul.f32 	%f718, %f717, %f43;
	fma.rn.f32 	%f719, %f718, %f46, %f716;
	add.s64 	%rd624, %rd442, %rd590;
	shl.b64 	%rd625, %rd624, 2;
	add.s64 	%rd626, %rd9, %rd625;
	ld.global.nc.f32 	%f720, [%rd626];
	fma.rn.f32 	%f721, %f720, %f46, %f719;
	fma.rn.f32 	%f722, %f721, %f681, %f683;
	fma.rn.f32 	%f723, %f721, %f640, %f684;
	mul.f32 	%f724, %f35, %f14;
	mul.f32 	%f725, %f724, 0f3F000000;
	mul.f32 	%f726, %f721, %f725;
	sub.f32 	%f727, %f688, %f726;
	add.s32 	%r85, %r54, %r30;
	cvt.s64.s32 	%rd627, %r85;
	add.s64 	%rd628, %rd25, %rd627;
	shl.b64 	%rd629, %rd628, 2;
	add.s64 	%rd630, %rd9, %rd629;
	ld.global.nc.f32 	%f728, [%rd630];
	mul.f32 	%f729, %f728, %f41;
	fma.rn.f32 	%f730, %f729, %f44, 0f00000000;
	add.s64 	%rd631, %rd71, %rd627;
	shl.b64 	%rd632, %rd631, 2;
	add.s64 	%rd633, %rd9, %rd632;
	ld.global.nc.f32 	%f731, [%rd633];
	mul.f32 	%f732, %f731, %f42;
	fma.rn.f32 	%f733, %f732, %f44, %f730;
	add.s64 	%rd634, %rd109, %rd627;
	shl.b64 	%rd635, %rd634, 2;
	add.s64 	%rd636, %rd9, %rd635;
	ld.global.nc.f32 	%f734, [%rd636];
	mul.f32 	%f735, %f734, %f43;
	fma.rn.f32 	%f736, %f735, %f44, %f733;
	add.s64 	%rd637, %rd146, %rd627;
	shl.b64 	%rd638, %rd637, 2;
	add.s64 	%rd639, %rd9, %rd638;
	ld.global.nc.f32 	%f737, [%rd639];
	fma.rn.f32 	%f738, %f737, %f44, %f736;
	add.s64 	%rd640, %rd183, %rd627;
	shl.b64 	%rd641, %rd640, 2;
	add.s64 	%rd642, %rd9, %rd641;
	ld.global.nc.f32 	%f739, [%rd642];
	mul.f32 	%f740, %f739, %f41;
	fma.rn.f32 	%f741, %f740, %f45, %f738;
	add.s64 	%rd643, %rd220, %rd627;
	shl.b64 	%rd644, %rd643, 2;
	add.s64 	%rd645, %rd9, %rd644;
	ld.global.nc.f32 	%f742, [%rd645];
	mul.f32 	%f743, %f742, %f42;
	fma.rn.f32 	%f744, %f743, %f45, %f741;
	add.s64 	%rd646, %rd257, %rd627;
	shl.b64 	%rd647, %rd646, 2;
	add.s64 	%rd648, %rd9, %rd647;
	ld.global.nc.f32 	%f745, [%rd648];
	mul.f32 	%f746, %f745, %f43;
	fma.rn.f32 	%f747, %f746, %f45, %f744;
	add.s64 	%rd649, %rd294, %rd627;
	shl.b64 	%rd650, %rd649, 2;
	add.s64 	%rd651, %rd9, %rd650;
	ld.global.nc.f32 	%f748, [%rd651];
	fma.rn.f32 	%f749, %f748, %f45, %f747;
	add.s64 	%rd652, %rd331, %rd627;
	shl.b64 	%rd653, %rd652, 2;
	add.s64 	%rd654, %rd9, %rd653;
	ld.global.nc.f32 	%f750, [%rd654];
	mul.f32 	%f751, %f750, %f41;
	fma.rn.f32 	%f752, %f751, %f46, %f749;
	add.s64 	%rd655, %rd368, %rd627;
	shl.b64 	%rd656, %rd655, 2;
	add.s64 	%rd657, %rd9, %rd656;
	ld.global.nc.f32 	%f753, [%rd657];
	mul.f32 	%f754, %f753, %f42;
	fma.rn.f32 	%f755, %f754, %f46, %f752;
	add.s64 	%rd658, %rd405, %rd627;
	shl.b64 	%rd659, %rd658, 2;
	add.s64 	%rd660, %rd9, %rd659;
	ld.global.nc.f32 	%f756, [%rd660];
	mul.f32 	%f757, %f756, %f43;
	fma.rn.f32 	%f758, %f757, %f46, %f755;
	add.s64 	%rd661, %rd442, %rd627;
	shl.b64 	%rd662, %rd661, 2;
	add.s64 	%rd663, %rd9, %rd662;
	ld.global.nc.f32 	%f759, [%rd663];
	fma.rn.f32 	%f760, %f759, %f46, %f758;
	mul.f32 	%f761, %f553, %f6;
	mul.f32 	%f762, %f761, 0f3F000000;
	mul.f32 	%f763, %f760, %f762;
	sub.f32 	%f764, %f722, %f763;
	mul.f32 	%f765, %f557, %f10;
	mul.f32 	%f766, %f765, 0f3F000000;
	mul.f32 	%f767, %f760, %f766;
	sub.f32 	%f768, %f723, %f767;
	fma.rn.f32 	%f769, %f760, %f602, %f727;
	add.s32 	%r86, %r54, %r33;
	cvt.s64.s32 	%rd664, %r86;
	add.s64 	%rd665, %rd25, %rd664;
	shl.b64 	%rd666, %rd665, 2;
	add.s64 	%rd667, %rd9, %rd666;
	ld.global.nc.f32 	%f770, [%rd667];
	mul.f32 	%f771, %f770, %f41;
	fma.rn.f32 	%f772, %f771, %f44, 0f00000000;
	add.s64 	%rd668, %rd71, %rd664;
	shl.b64 	%rd669, %rd668, 2;
	add.s64 	%rd670, %rd9, %rd669;
	ld.global.nc.f32 	%f773, [%rd670];
	mul.f32 	%f774, %f773, %f42;
	fma.rn.f32 	%f775, %f774, %f44, %f772;
	add.s64 	%rd671, %rd109, %rd664;
	shl.b64 	%rd672, %rd671, 2;
	add.s64 	%rd673, %rd9, %rd672;
	ld.global.nc.f32 	%f776, [%rd673];
	mul.f32 	%f777, %f776, %f43;
	fma.rn.f32 	%f778, %f777, %f44, %f775;
	add.s64 	%rd674, %rd146, %rd664;
	shl.b64 	%rd675, %rd674, 2;
	add.s64 	%rd676, %rd9, %rd675;
	ld.global.nc.f32 	%f779, [%rd676];
	fma.rn.f32 	%f780, %f779, %f44, %f778;
	add.s64 	%rd677, %rd183, %rd664;
	shl.b64 	%rd678, %rd677, 2;
	add.s64 	%rd679, %rd9, %rd678;
	ld.global.nc.f32 	%f781, [%rd679];
	mul.f32 	%f782, %f781, %f41;
	fma.rn.f32 	%f783, %f782, %f45, %f780;
	add.s64 	%rd680, %rd220, %rd664;
	shl.b64 	%rd681, %rd680, 2;
	add.s64 	%rd682, %rd9, %rd681;
	ld.global.nc.f32 	%f784, [%rd682];
	mul.f32 	%f785, %f784, %f42;
	fma.rn.f32 	%f786, %f785, %f45, %f783;
	add.s64 	%rd683, %rd257, %rd664;
	shl.b64 	%rd684, %rd683, 2;
	add.s64 	%rd685, %rd9, %rd684;
	ld.global.nc.f32 	%f787, [%rd685];
	mul.f32 	%f788, %f787, %f43;
	fma.rn.f32 	%f789, %f788, %f45, %f786;
	add.s64 	%rd686, %rd294, %rd664;
	shl.b64 	%rd687, %rd686, 2;
	add.s64 	%rd688, %rd9, %rd687;
	ld.global.nc.f32 	%f790, [%rd688];
	fma.rn.f32 	%f791, %f790, %f45, %f789;
	add.s64 	%rd689, %rd331, %rd664;
	shl.b64 	%rd690, %rd689, 2;
	add.s64 	%rd691, %rd9, %rd690;
	ld.global.nc.f32 	%f792, [%rd691];
	mul.f32 	%f793, %f792, %f41;
	fma.rn.f32 	%f794, %f793, %f46, %f791;
	add.s64 	%rd692, %rd368, %rd664;
	shl.b64 	%rd693, %rd692, 2;
	add.s64 	%rd694, %rd9, %rd693;
	ld.global.nc.f32 	%f795, [%rd694];
	mul.f32 	%f796, %f795, %f42;
	fma.rn.f32 	%f797, %f796, %f46, %f794;
	add.s64 	%rd695, %rd405, %rd664;
	shl.b64 	%rd696, %rd695, 2;
	add.s64 	%rd697, %rd9, %rd696;
	ld.global.nc.f32 	%f798, [%rd697];
	mul.f32 	%f799, %f798, %f43;
	fma.rn.f32 	%f800, %f799, %f46, %f797;
	add.s64 	%rd698, %rd442, %rd664;
	shl.b64 	%rd699, %rd698, 2;
	add.s64 	%rd700, %rd9, %rd699;
	ld.global.nc.f32 	%f801, [%rd700];
	fma.rn.f32 	%f802, %f801, %f46, %f800;
	fma.rn.f32 	%f803, %f802, %f762, %f764;
	mul.f32 	%f804, %f558, %f10;
	mul.f32 	%f805, %f804, 0f3F000000;
	mul.f32 	%f806, %f802, %f805;
	sub.f32 	%f807, %f768, %f806;
	fma.rn.f32 	%f808, %f802, %f644, %f769;
	add.s32 	%r87, %r56, %r30;
	cvt.s64.s32 	%rd701, %r87;
	add.s64 	%rd702, %rd25, %rd701;
	shl.b64 	%rd703, %rd702, 2;
	add.s64 	%rd704, %rd9, %rd703;
	ld.global.nc.f32 	%f809, [%rd704];
	mul.f32 	%f810, %f809, %f41;
	fma.rn.f32 	%f811, %f810, %f44, 0f00000000;
	add.s64 	%rd705, %rd71, %rd701;
	shl.b64 	%rd706, %rd705, 2;
	add.s64 	%rd707, %rd9, %rd706;
	ld.global.nc.f32 	%f812, [%rd707];
	mul.f32 	%f813, %f812, %f42;
	fma.rn.f32 	%f814, %f813, %f44, %f811;
	add.s64 	%rd708, %rd109, %rd701;
	shl.b64 	%rd709, %rd708, 2;
	add.s64 	%rd710, %rd9, %rd709;
	ld.global.nc.f32 	%f815, [%rd710];
	mul.f32 	%f816, %f815, %f43;
	fma.rn.f32 	%f817, %f816, %f44, %f814;
	add.s64 	%rd711, %rd146, %rd701;
	shl.b64 	%rd712, %rd711, 2;
	add.s64 	%rd713, %rd9, %rd712;
	ld.global.nc.f32 	%f818, [%rd713];
	fma.rn.f32 	%f819, %f818, %f44, %f817;
	add.s64 	%rd714, %rd183, %rd701;
	shl.b64 	%rd715, %rd714, 2;
	add.s64 	%rd716, %rd9, %rd715;
	ld.global.nc.f32 	%f820, [%rd716];
	mul.f32 	%f821, %f820, %f41;
	fma.rn.f32 	%f822, %f821, %f45, %f819;
	add.s64 	%rd717, %rd220, %rd701;
	shl.b64 	%rd718, %rd717, 2;
	add.s64 	%rd719, %rd9, %rd718;
	ld.global.nc.f32 	%f823, [%rd719];
	mul.f32 	%f824, %f823, %f42;
	fma.rn.f32 	%f825, %f824, %f45, %f822;
	add.s64 	%rd720, %rd257, %rd701;
	shl.b64 	%rd721, %rd720, 2;
	add.s64 	%rd722, %rd9, %rd721;
	ld.global.nc.f32 	%f826, [%rd722];
	mul.f32 	%f827, %f826, %f43;
	fma.rn.f32 	%f828, %f827, %f45, %f825;
	add.s64 	%rd723, %rd294, %rd701;
	shl.b64 	%rd724, %rd723, 2;
	add.s64 	%rd725, %rd9, %rd724;
	ld.global.nc.f32 	%f829, [%rd725];
	fma.rn.f32 	%f830, %f829, %f45, %f828;
	add.s64 	%rd726, %rd331, %rd701;
	shl.b64 	%rd727, %rd726, 2;
	add.s64 	%rd728, %rd9, %rd727;
	ld.global.nc.f32 	%f831, [%rd728];
	mul.f32 	%f832, %f831, %f41;
	fma.rn.f32 	%f833, %f832, %f46, %f830;
	add.s64 	%rd729, %rd368, %rd701;
	shl.b64 	%rd730, %rd729, 2;
	add.s64 	%rd731, %rd9, %rd730;
	ld.global.nc.f32 	%f834, [%rd731];
	mul.f32 	%f835, %f834, %f42;
	fma.rn.f32 	%f836, %f835, %f46, %f833;
	add.s64 	%rd732, %rd405, %rd701;
	shl.b64 	%rd733, %rd732, 2;
	add.s64 	%rd734, %rd9, %rd733;
	ld.global.nc.f32 	%f837, [%rd734];
	mul.f32 	%f838, %f837, %f43;
	fma.rn.f32 	%f839, %f838, %f46, %f836;
	add.s64 	%rd735, %rd442, %rd701;
	shl.b64 	%rd736, %rd735, 2;
	add.s64 	%rd737, %rd9, %rd736;
	ld.global.nc.f32 	%f840, [%rd737];
	fma.rn.f32 	%f841, %f840, %f46, %f839;
	mul.f32 	%f842, %f554, %f6;
	mul.f32 	%f843, %f842, 0f3F000000;
	mul.f32 	%f844, %f841, %f843;
	sub.f32 	%f845, %f803, %f844;
	fma.rn.f32 	%f846, %f841, %f766, %f807;
	fma.rn.f32 	%f847, %f841, %f686, %f808;
	add.s32 	%r88, %r56, %r33;
	cvt.s64.s32 	%rd738, %r88;
	add.s64 	%rd739, %rd25, %rd738;
	shl.b64 	%rd740, %rd739, 2;
	add.s64 	%rd741, %rd9, %rd740;
	ld.global.nc.f32 	%f848, [%rd741];
	mul.f32 	%f849, %f848, %f41;
	fma.rn.f32 	%f850, %f849, %f44, 0f00000000;
	add.s64 	%rd742, %rd71, %rd738;
	shl.b64 	%rd743, %rd742, 2;
	add.s64 	%rd744, %rd9, %rd743;
	ld.global.nc.f32 	%f851, [%rd744];
	mul.f32 	%f852, %f851, %f42;
	fma.rn.f32 	%f853, %f852, %f44, %f850;
	add.s64 	%rd745, %rd109, %rd738;
	shl.b64 	%rd746, %rd745, 2;
	add.s64 	%rd747, %rd9, %rd746;
	ld.global.nc.f32 	%f854, [%rd747];
	mul.f32 	%f855, %f854, %f43;
	fma.rn.f32 	%f856, %f855, %f44, %f853;
	add.s64 	%rd748, %rd146, %rd738;
	shl.b64 	%rd749, %rd748, 2;
	add.s64 	%rd750, %rd9, %rd749;
	ld.global.nc.f32 	%f857, [%rd750];
	fma.rn.f32 	%f858, %f857, %f44, %f856;
	add.s64 	%rd751, %rd183, %rd738;
	shl.b64 	%rd752, %rd751, 2;
	add.s64 	%rd753, %rd9, %rd752;
	ld.global.nc.f32 	%f859, [%rd753];
	mul.f32 	%f860, %f859, %f41;
	fma.rn.f32 	%f861, %f860, %f45, %f858;
	add.s64 	%rd754, %rd220, %rd738;
	shl.b64 	%rd755, %rd754, 2;
	add.s64 	%rd756, %rd9, %rd755;
	ld.global.nc.f32 	%f862, [%rd756];
	mul.f32 	%f863, %f862, %f42;
	fma.rn.f32 	%f864, %f863, %f45, %f861;
	add.s64 	%rd757, %rd257, %rd738;
	shl.b64 	%rd758, %rd757, 2;
	add.s64 	%rd759, %rd9, %rd758;
	ld.global.nc.f32 	%f865, [%rd759];
	mul.f32 	%f866, %f865, %f43;
	fma.rn.f32 	%f867, %f866, %f45, %f864;
	add.s64 	%rd760, %rd294, %rd738;
	shl.b64 	%rd761, %rd760, 2;
	add.s64 	%rd762, %rd9, %rd761;
	ld.global.nc.f32 	%f868, [%rd762];
	fma.rn.f32 	%f869, %f868, %f45, %f867;
	add.s64 	%rd763, %rd331, %rd738;
	shl.b64 	%rd764, %rd763, 2;
	add.s64 	%rd765, %rd9, %rd764;
	ld.global.nc.f32 	%f870, [%rd765];
	mul.f32 	%f871, %f870, %f41;
	fma.rn.f32 	%f872, %f871, %f46, %f869;
	add.s64 	%rd766, %rd368, %rd738;
	shl.b64 	%rd767, %rd766, 2;
	add.s64 	%rd768, %rd9, %rd767;
	ld.global.nc.f32 	%f873, [%rd768];
	mul.f32 	%f874, %f873, %f42;
	fma.rn.f32 	%f875, %f874, %f46, %f872;
	add.s64 	%rd769, %rd405, %rd738;
	shl.b64 	%rd770, %rd769, 2;
	add.s64 	%rd771, %rd9, %rd770;
	ld.global.nc.f32 	%f876, [%rd771];
	mul.f32 	%f877, %f876, %f43;
	fma.rn.f32 	%f878, %f877, %f46, %f875;
	add.s64 	%rd772, %rd442, %rd738;
	shl.b64 	%rd773, %rd772, 2;
	add.s64 	%rd774, %rd9, %rd773;
	ld.global.nc.f32 	%f879, [%rd774];
	fma.rn.f32 	%f880, %f879, %f46, %f878;
	fma.rn.f32 	%f881, %f880, %f843, %f845;
	fma.rn.f32 	%f882, %f880, %f805, %f846;
	fma.rn.f32 	%f883, %f880, %f725, %f847;
	add.s64 	%rd775, %rd10, %rd15;
	atom.global.add.f32 	%f884, [%rd775], %f881;
	atom.global.add.f32 	%f885, [%rd775+4], %f882;
	atom.global.add.f32 	%f886, [%rd775+8], %f883;
$L__BB0_2:
	ret;

}


// ===== COMPILED SASS (sm_100) =====

	.target	sm_100

	.elftype	@"ET_EXEC"


//--------------------- .note.nv.tkinfo           --------------------------
	.section	.note.nv.tkinfo,"",@"SHT_NOTE"
	.sectionflags	@"SHF_NOTE_NV_TKINFO"
	.tkinfo
        /*0018*/ 	.word	0x00000002
        /*0030*/ 	.string	""
        /*0030*/ 	.string	"ptxas"
        /*0030*/ 	.string	"Cuda compilation tools, release 13.0, V13.0.88"
        /*0030*/ 	.string	"Build cuda_13.0.r13.0/compiler.36424714_0"
        /*0030*/ 	.string	"-arch sm_100 -m 64 "



//--------------------- .note.nv.cuinfo           --------------------------
	.section	.note.nv.cuinfo,"",@"SHT_NOTE"
	.sectionflags	@"SHF_NOTE_NV_CUINFO"
        /*0018*/ 	.short	0x0002
        /*001a*/ 	.short	0x0064
        /*001c*/ 	.short	0x0082
	.zero		2


//--------------------- .nv.info                  --------------------------
	.section	.nv.info,"",@"SHT_CUDA_INFO"
	.align	4


	//----- nvinfo : EIATTR_REGCOUNT
	.align		4
        /*0000*/ 	.byte	0x04, 0x2f
        /*0002*/ 	.short	(.L_1 - .L_0)
	.align		4
.L_0:
        /*0004*/ 	.word	index@(_Z27grid_sample_backward_kernelPKfS0_S0_S0_PfS1_S1_iiiiiii)
        /*0008*/ 	.word	0x000000a1


	//----- nvinfo : EIATTR_FRAME_SIZE
	.align		4
.L_1:
        /*000c*/ 	.byte	0x04, 0x11
        /*000e*/ 	.short	(.L_3 - .L_2)
	.align		4
.L_2:
        /*0010*/ 	.word	index@(_Z27grid_sample_backward_kernelPKfS0_S0_S0_PfS1_S1_iiiiiii)
        /*0014*/ 	.word	0x00000000


	//----- nvinfo : EIATTR_MIN_STACK_SIZE
	.align		4
.L_3:
        /*0018*/ 	.byte	0x04, 0x12
        /*001a*/ 	.short	(.L_5 - .L_4)
	.align		4
.L_4:
        /*001c*/ 	.word	index@(_Z27grid_sample_backward_kernelPKfS0_S0_S0_PfS1_S1_iiiiiii)
        /*0020*/ 	.word	0x00000000
.L_5:


//--------------------- .nv.compat                --------------------------
	.section	.nv.compat,"",@"SHT_CUDA_COMPAT_INFO"
	.align	4
        /*0000*/ 	.byte	0x02, 0x09, 0x00, 0x00, 0x02, 0x02, 0x01, 0x00, 0x02, 0x05, 0x05, 0x00, 0x03, 0x07, 0x01, 0x01
        /*0010*/ 	.byte	0x02, 0x03, 0x00, 0x00, 0x02, 0x06, 0x01, 0x00, 0x04, 0x0b, 0x08, 0x00, 0x09, 0x00, 0x00, 0x00
        /*0020*/ 	.byte	0x00, 0x00, 0x00, 0x00


//--------------------- .nv.info._Z27grid_sample_backward_kernelPKfS0_S0_S0_PfS1_S1_iiiiiii --------------------------
	.section	.nv.info._Z27grid_sample_backward_kernelPKfS0_S0_S0_PfS1_S1_iiiiiii,"",@"SHT_CUDA_INFO"
	.sectionflags	@""
	.align	4


	//----- nvinfo : EIATTR_CUDA_API_VERSION
	.align		4
        /*0000*/ 	.byte	0x04, 0x37
        /*0002*/ 	.short	(.L_7 - .L_6)
.L_6:
        /*0004*/ 	.word	0x00000082


	//----- nvinfo : EIATTR_KPARAM_INFO
	.align		4
.L_7:
        /*0008*/ 	.byte	0x04, 0x17
        /*000a*/ 	.short	(.L_9 - .L_8)
.L_8:
        /*000c*/ 	.word	0x00000000
        /*0010*/ 	.short	0x000d
        /*0012*/ 	.short	0x0050
        /*0014*/ 	.byte	0x00, 0xf0, 0x11, 0x00


	//----- nvinfo : EIATTR_KPARAM_INFO
	.align		4
.L_9:
        /*0018*/ 	.byte	0x04, 0x17
        /*001a*/ 	.short	(.L_11 - .L_10)
.L_10:
        /*001c*/ 	.word	0x00000000
        /*0020*/ 	.short	0x000c
        /*0022*/ 	.short	0x004c
        /*0024*/ 	.byte	0x00, 0xf0, 0x11, 0x00


	//----- nvinfo : EIATTR_KPARAM_INFO
	.align		4
.L_11:
        /*0028*/ 	.byte	0x04, 0x17
        /*002a*/ 	.short	(.L_13 - .L_12)
.L_12:
        /*002c*/ 	.word	0x00000000
        /*0030*/ 	.short	0x000b
        /*0032*/ 	.short	0x0048
        /*0034*/ 	.byte	0x00, 0xf0, 0x11, 0x00


	//----- nvinfo : EIATTR_KPARAM_INFO
	.align		4
.L_13:
        /*0038*/ 	.byte	0x04, 0x17
        /*003a*/ 	.short	(.L_15 - .L_14)
.L_14:
        /*003c*/ 	.word	0x00000000
        /*0040*/ 	.short	0x000a
        /*0042*/ 	.short	0x0044
        /*0044*/ 	.byte	0x00, 0xf0, 0x11, 0x00


	//----- nvinfo : EIATTR_KPARAM_INFO
	.align		4
.L_15:
        /*0048*/ 	.byte	0x04, 0x17
        /*004a*/ 	.short	(.L_17 - .L_16)
.L_16:
        /*004c*/ 	.word	0x00000000
        /*0050*/ 	.short	0x0009
        /*0052*/ 	.short	0x0040
        /*0054*/ 	.byte	0x00, 0xf0, 0x11, 0x00


	//----- nvinfo : EIATTR_KPARAM_INFO
	.align		4
.L_17:
        /*0058*/ 	.byte	0x04, 0x17
        /*005a*/ 	.short	(.L_19 - .L_18)
.L_18:
        /*005c*/ 	.word	0x00000000
        /*0060*/ 	.short	0x0008
        /*0062*/ 	.short	0x003c
        /*0064*/ 	.byte	0x00, 0xf0, 0x11, 0x00


	//----- nvinfo : EIATTR_KPARAM_INFO
	.align		4
.L_19:
        /*0068*/ 	.byte	0x04, 0x17
        /*006a*/ 	.short	(.L_21 - .L_20)
.L_20:
        /*006c*/ 	.word	0x00000000
        /*0070*/ 	.short	0x0007
        /*0072*/ 	.short	0x0038
        /*0074*/ 	.byte	0x00, 0xf0, 0x11, 0x00


	//----- nvinfo : EIATTR_KPARAM_INFO
	.align		4
.L_21:
        /*0078*/ 	.byte	0x04, 0x17
        /*007a*/ 	.short	(.L_23 - .L_22)
.L_22:
        /*007c*/ 	.word	0x00000000
        /*0080*/ 	.short	0x0006
        /*0082*/ 	.short	0x0030
        /*0084*/ 	.byte	0x00, 0xf5, 0x21, 0x00


	//----- nvinfo : EIATTR_KPARAM_INFO
	.align		4
.L_23:
        /*0088*/ 	.byte	0x04, 0x17
        /*008a*/ 	.short	(.L_25 - .L_24)
.L_24:
        /*008c*/ 	.word	0x00000000
        /*0090*/ 	.short	0x0005
        /*0092*/ 	.short	0x0028
        /*0094*/ 	.byte	0x00, 0xf5, 0x21, 0x00


	//----- nvinfo : EIATTR_KPARAM_INFO
	.align		4
.L_25:
        /*0098*/ 	.byte	0x04, 0x17
        /*009a*/ 	.short	(.L_27 - .L_26)
.L_26:
        /*009c*/ 	.word	0x00000000
        /*00a0*/ 	.short	0x0004
        /*00a2*/ 	.short	0x0020
        /*00a4*/ 	.byte	0x00, 0xf5, 0x21, 0x00


	//----- nvinfo : EIATTR_KPARAM_INFO
	.align		4
.L_27:
        /*00a8*/ 	.byte	0x04, 0x17
        /*00aa*/ 	.short	(.L_29 - .L_28)
.L_28:
        /*00ac*/ 	.word	0x00000000
        /*00b0*/ 	.short	0x0003
        /*00b2*/ 	.short	0x0018
        /*00b4*/ 	.byte	0x00, 0xf5, 0x21, 0x00


	//----- nvinfo : EIATTR_KPARAM_INFO
	.align		4
.L_29:
        /*00b8*/ 	.byte	0x04, 0x17
        /*00ba*/ 	.short	(.L_31 - .L_30)
.L_30:
        /*00bc*/ 	.word	0x00000000
        /*00c0*/ 	.short	0x0002
        /*00c2*/ 	.short	0x0010
        /*00c4*/ 	.byte	0x00, 0xf5, 0x21, 0x00


	//----- nvinfo : EIATTR_KPARAM_INFO
	.align		4
.L_31:
        /*00c8*/ 	.byte	0x04, 0x17
        /*00ca*/ 	.short	(.L_33 - .L_32)
.L_32:
        /*00cc*/ 	.word	0x00000000
        /*00d0*/ 	.short	0x0001
        /*00d2*/ 	.short	0x0008
        /*00d4*/ 	.byte	0x00, 0xf5, 0x21, 0x00


	//----- nvinfo : EIATTR_KPARAM_INFO
	.align		4
.L_33:
        /*00d8*/ 	.byte	0x04, 0x17
        /*00da*/ 	.short	(.L_35 - .L_34)
.L_34:
        /*00dc*/ 	.word	0x00000000
        /*00e0*/ 	.short	0x0000
        /*00e2*/ 	.short	0x0000
        /*00e4*/ 	.byte	0x00, 0xf5, 0x21, 0x00


	//----- nvinfo : EIATTR_SPARSE_MMA_MASK
	.align		4
.L_35:
        /*00e8*/ 	.byte	0x03, 0x50
        /*00ea*/ 	.short	0x0000


	//----- nvinfo : EIATTR_MAXREG_COUNT
	.align		4
        /*00ec*/ 	.byte	0x03, 0x1b
        /*00ee*/ 	.short	0x00ff


	//----- nvinfo : EIATTR_MERCURY_ISA_VERSION
	.align		4
        /*00f0*/ 	.byte	0x03, 0x5f
        /*00f2*/ 	.short	0x0101


	//----- nvinfo : EIATTR_VRC_CTA_INIT_COUNT
	.align		4
        /*00f4*/ 	.byte	0x02, 0x4a
	.zero		1
	.zero		1


	//----- nvinfo : EIATTR_EXIT_INSTR_OFFSETS
	.align		4
        /*00f8*/ 	.byte	0x04, 0x1c
        /*00fa*/ 	.short	(.L_37 - .L_36)


	//   ....[0]....
.L_36:
        /*00fc*/ 	.word	0x000000c0


	//   ....[1]....
        /*0100*/ 	.word	0x00007fa0


	//----- nvinfo : EIATTR_CBANK_PARAM_SIZE
	.align		4
.L_37:
        /*0104*/ 	.byte	0x03, 0x19
        /*0106*/ 	.short	0x0054


	//----- nvinfo : EIATTR_PARAM_CBANK
	.align		4
        /*0108*/ 	.byte	0x04, 0x0a
        /*010a*/ 	.short	(.L_39 - .L_38)
	.align		4
.L_38:
        /*010c*/ 	.word	index@(.nv.constant0._Z27grid_sample_backward_kernelPKfS0_S0_S0_PfS1_S1_iiiiiii)
        /*0110*/ 	.short	0x0380
        /*0112*/ 	.short	0x0054


	//----- nvinfo : EIATTR_SW_WAR
	.align		4
.L_39:
        /*0114*/ 	.byte	0x04, 0x36
        /*0116*/ 	.short	(.L_41 - .L_40)
.L_40:
        /*0118*/ 	.word	0x00000008
.L_41:


//--------------------- .nv.callgraph             --------------------------
	.section	.nv.callgraph,"",@"SHT_CUDA_CALLGRAPH"
	.align	4
	.sectionentsize	8
	.align		4
        /*0000*/ 	.word	0x00000000
	.align		4
        /*0004*/ 	.word	0xffffffff
	.align		4
        /*0008*/ 	.word	0x00000000
	.align		4
        /*000c*/ 	.word	0xfffffffe
	.align		4
        /*0010*/ 	.word	0x00000000
	.align		4
        /*0014*/ 	.word	0xfffffffd
	.align		4
        /*0018*/ 	.word	0x00000000
	.align		4
        /*001c*/ 	.word	0xfffffffc


//--------------------- .text._Z27grid_sample_backward_kernelPKfS0_S0_S0_PfS1_S1_iiiiiii --------------------------
	.section	.text._Z27grid_sample_backward_kernelPKfS0_S0_S0_PfS1_S1_iiiiiii,"ax",@progbits
	.align	128
        .global         _Z27grid_sample_backward_kernelPKfS0_S0_S0_PfS1_S1_iiiiiii
        .type           _Z27grid_sample_backward_kernelPKfS0_S0_S0_PfS1_S1_iiiiiii,@function
        .size           _Z27grid_sample_backward_kernelPKfS0_S0_S0_PfS1_S1_iiiiiii,(.L_x_1 - _Z27grid_sample_backward_kernelPKfS0_S0_S0_PfS1_S1_iiiiiii)
        .other          _Z27grid_sample_backward_kernelPKfS0_S0_S0_PfS1_S1_iiiiiii,@"STO_CUDA_ENTRY STV_DEFAULT"
_Z27grid_sample_backward_kernelPKfS0_S0_S0_PfS1_S1_iiiiiii:
.text._Z27grid_sample_backward_kernelPKfS0_S0_S0_PfS1_S1_iiiiiii:
[----:B------:R-:W-:Y:S01]  /*0000*/  LDC R1, c[0x0][0x37c] ;  /* 0x0000df00ff017b82 */ /* 0x000fe20000000800 */
[----:B------:R-:W0:Y:S07]  /*0010*/  S2R R4, SR_TID.X ;  /* 0x0000000000047919 */ /* 0x000e2e0000002100 */
[----:B------:R-:W1:Y:S01]  /*0020*/  LDC.64 R6, c[0x0][0x3c8] ;  /* 0x0000f200ff067b82 */ /* 0x000e620000000a00 */
[----:B------:R-:W1:Y:S07]  /*0030*/  LDCU UR5, c[0x0][0x3b8] ;  /* 0x00007700ff0577ac */ /* 0x000e6e0008000800 */
[----:B------:R-:W0:Y:S08]  /*0040*/  S2UR UR4, SR_CTAID.X ;  /* 0x00000000000479c3 */ /* 0x000e300000002500 */
[----:B------:R-:W0:Y:S08]  /*0050*/  LDC R3, c[0x0][0x360] ;  /* 0x0000d800ff037b82 */ /* 0x000e300000000800 */
[----:B------:R-:W2:Y:S01]  /*0060*/  LDC R9, c[0x0][0x3d0] ;  /* 0x0000f400ff097b82 */ /* 0x000ea20000000800 */
[----:B-1----:R-:W-:-:S04]  /*0070*/  IMAD R0, R6, UR5, RZ ;  /* 0x0000000506007c24 */ /* 0x002fc8000f8e02ff */
[----:B------:R-:W-:Y:S02]  /*0080*/  IMAD R2, R0, R7, RZ ;  /* 0x0000000700027224 */ /* 0x000fe400078e02ff */
[----:B0-----:R-:W-:Y:S02]  /*0090*/  IMAD R0, R3, UR4, R4 ;  /* 0x0000000403007c24 */ /* 0x001fe4000f8e0204 */
[----:B--2---:R-:W-:-:S05]  /*00a0*/  IMAD R3, R2, R9, RZ ;  /* 0x0000000902037224 */ /* 0x004fca00078e02ff */
[----:B------:R-:W-:-:S13]  /*00b0*/  ISETP.GE.AND P0, PT, R0, R3, PT ;  /* 0x000000030000720c */ /* 0x000fda0003f06270 */
[----:B------:R-:W-:Y:S05]  /*00c0*/  @P0 EXIT ;  /* 0x000000000000094d */ /* 0x000fea0003800000 */
[----:B------:R-:W0:Y:S01]  /*00d0*/  LDC R5, c[0x0][0x360] ;  /* 0x0000d800ff057b82 */ /* 0x000e220000000800 */
[----:B------:R-:W1:Y:S07]  /*00e0*/  LDCU.64 UR6, c[0x0][0x358] ;  /* 0x00006b00ff0677ac */ /* 0x000e6e0008000a00 */
[----:B------:R-:W2:Y:S01]  /*00f0*/  LDC.64 R2, c[0x0][0x388] ;  /* 0x0000e200ff027b82 */ /* 0x000ea20000000a00 */
[----:B------:R-:W-:Y:S01]  /*0100*/  IABS R15, R9 ;  /* 0x00000009000f7213 */ /* 0x000fe20000000000 */
[----:B------:R-:W3:Y:S01]  /*0110*/  LDCU.64 UR8, c[0x0][0x3a0] ;  /* 0x00007400ff0877ac */ /* 0x000ee20008000a00 */
[----:B------:R-:W4:Y:S05]  /*0120*/  LDCU.64 UR10, c[0x0][0x380] ;  /* 0x00007000ff0a77ac */ /* 0x000f2a0008000a00 */
[----:B------:R-:W5:Y:S01]  /*0130*/  LDC.64 R108, c[0x0][0x398] ;  /* 0x0000e600ff6c7b82 */ /* 0x000f620000000a00 */
[----:B0-----:R-:W-:-:S07]  /*0140*/  IMAD R0, R5, UR4, R4 ;  /* 0x0000000405007c24 */ /* 0x001fce000f8e0204 */
[----:B------:R-:W0:Y:S01]  /*0150*/  LDC.64 R94, c[0x0][0x3c0] ;  /* 0x0000f000ff5e7b82 */ /* 0x000e220000000a00 */
[----:B------:R-:W-:-:S04]  /*0160*/  IMAD R11, R0, 0x3, RZ ;  /* 0x00000003000b7824 */ /* 0x000fc800078e02ff */
[----:B--2---:R-:W-:-:S03]  /*0170*/  IMAD.WIDE R2, R11, 0x4, R2 ;  /* 0x000000040b027825 */ /* 0x004fc600078e0202 */
[----:B------:R-:W2:Y:S02]  /*0180*/  LDC.64 R24, c[0x0][0x380] ;  /* 0x0000e000ff187b82 */ /* 0x000ea40000000a00 */
[----:B-1----:R-:W3:Y:S04]  /*0190*/  LDG.E.CONSTANT R12, desc[UR6][R2.64+0x4] ;  /* 0x00000406020c7981 */ /* 0x002ee8000c1e9900 */
[----:B------:R-:W4:Y:S04]  /*01a0*/  LDG.E.CONSTANT R13, desc[UR6][R2.64+0x8] ;  /* 0x00000806020d7981 */ /* 0x000f28000c1e9900 */
[----:B------:R1:W2:Y:S01]  /*01b0*/  LDG.E.CONSTANT R10, desc[UR6][R2.64] ;  /* 0x00000006020a7981 */ /* 0x0002a2000c1e9900 */
[----:B------:R-:W1:Y:S01]  /*01c0*/  I2F.RP R8, R15 ;  /* 0x0000000f00087306 */ /* 0x000e620000209400 */
[----:B-----5:R-:W-:Y:S01]  /*01d0*/  IMAD.WIDE R108, R11, 0x4, R108 ;  /* 0x000000040b6c7825 */ /* 0x020fe200078e026c */
[----:B-1----:R-:W-:-:S02]  /*01e0*/  IABS R2, R0 ;  /* 0x0000000000027213 */ /* 0x002fc40000000000 */
[----:B------:R-:W-:-:S04]  /*01f0*/  LOP3.LUT R0, R0, R9, RZ, 0x3c, !PT ;  /* 0x0000000900007212 */ /* 0x000fc800078e3cff */
[----:B------:R-:W1:Y:S01]  /*0200*/  MUFU.RCP R8, R8 ;  /* 0x0000000800087308 */ /* 0x000e620000001000 */
[----:B------:R-:W-:Y:S02]  /*0210*/  ISETP.GE.AND P2, PT, R0, RZ, PT ;  /* 0x000000ff0000720c */ /* 0x000fe40003f46270 */
[----:B-1----:R-:W-:-:S05]  /*0220*/  IADD3 R4, PT, PT, R8, 0xffffffe, RZ ;  /* 0x0ffffffe08047810 */ /* 0x002fca0007ffe0ff */
[----:B------:R1:W5:Y:S02]  /*0230*/  F2I.FTZ.U32.TRUNC.NTZ R5, R4 ;  /* 0x0000000400057305 */ /* 0x000364000021f000 */
[----:B-1----:R-:W-:Y:S02]  /*0240*/  HFMA2 R4, -RZ, RZ, 0, 0 ;  /* 0x00000000ff047431 */ /* 0x002fe400000001ff */
[----:B-----5:R-:W-:-:S04]  /*0250*/  IMAD.MOV R14, RZ, RZ, -R5 ;  /* 0x000000ffff0e7224 */ /* 0x020fc800078e0a05 */
[----:B------:R-:W-:Y:S01]  /*0260*/  IMAD R17, R14, R15, RZ ;  /* 0x0000000f0e117224 */ /* 0x000fe200078e02ff */
[----:B------:R-:W-:-:S03]  /*0270*/  IABS R14, R7 ;  /* 0x00000007000e7213 */ /* 0x000fc60000000000 */
[----:B------:R-:W-:-:S04]  /*0280*/  IMAD.HI.U32 R5, R5, R17, R4 ;  /* 0x0000001105057227 */ /* 0x000fc800078e0004 */
[----:B------:R-:W-:Y:S02]  /*0290*/  IMAD.MOV.U32 R17, RZ, RZ, R14 ;  /* 0x000000ffff117224 */ /* 0x000fe400078e000e */
[----:B------:R-:W-:Y:S02]  /*02a0*/  IMAD.HI.U32 R5, R5, R2, RZ ;  /* 0x0000000205057227 */ /* 0x000fe400078e00ff */
[----:B------:R-:W1:Y:S03]  /*02b0*/  I2F.RP R8, R17 ;  /* 0x0000001100087306 */ /* 0x000e660000209400 */
[----:B------:R-:W-:-:S05]  /*02c0*/  IADD3 R3, PT, PT, -R5, RZ, RZ ;  /* 0x000000ff05037210 */ /* 0x000fca0007ffe1ff */
[----:B------:R-:W-:-:S05]  /*02d0*/  IMAD R2, R15, R3, R2 ;  /* 0x000000030f027224 */ /* 0x000fca00078e0202 */
[----:B------:R-:W-:Y:S01]  /*02e0*/  ISETP.GT.U32.AND P1, PT, R15, R2, PT ;  /* 0x000000020f00720c */ /* 0x000fe20003f24070 */
[----:B-1----:R-:W1:-:S12]  /*02f0*/  MUFU.RCP R8, R8 ;  /* 0x0000000800087308 */ /* 0x002e580000001000 */
[----:B------:R-:W-:Y:S02]  /*0300*/  @!P1 IMAD.IADD R2, R2, 0x1, -R15 ;  /* 0x0000000102029824 */ /* 0x000fe400078e0a0f */
[----:B------:R-:W-:Y:S01]  /*0310*/  @!P1 VIADD R5, R5, 0x1 ;  /* 0x0000000105059836 */ /* 0x000fe20000000000 */
[----:B------:R-:W-:Y:S02]  /*0320*/  ISETP.NE.AND P1, PT, R9, RZ, PT ;  /* 0x000000ff0900720c */ /* 0x000fe40003f25270 */
[----:B------:R-:W-:Y:S01]  /*0330*/  ISETP.GE.U32.AND P0, PT, R2, R15, PT ;  /* 0x0000000f0200720c */ /* 0x000fe20003f06070 */
[----:B------:R-:W-:Y:S01]  /*0340*/  IMAD.MOV.U32 R2, RZ, RZ, RZ ;  /* 0x000000ffff027224 */ /* 0x000fe200078e00ff */
[----:B-1----:R-:W-:Y:S02]  /*0350*/  IADD3 R3, PT, PT, R8, 0xffffffe, RZ ;  /* 0x0ffffffe08037810 */ /* 0x002fe40007ffe0ff */
[----:B------:R-:W-:-:S04]  /*0360*/  IABS R15, R6 ;  /* 0x00000006000f7213 */ /* 0x000fc80000000000 */
[----:B------:R-:W1:Y:S05]  /*0370*/  F2I.FTZ.U32.TRUNC.NTZ R3, R3 ;  /* 0x0000000300037305 */ /* 0x000e6a000021f000 */
[----:B------:R-:W-:-:S03]  /*0380*/  @P0 IADD3 R5, PT, PT, R5, 0x1, RZ ;  /* 0x0000000105050810 */ /* 0x000fc60007ffe0ff */
[----:B------:R-:W5:Y:S01]  /*0390*/  I2F.RP R4, R15 ;  /* 0x0000000f00047306 */ /* 0x000f620000209400 */
[----:B------:R-:W-:Y:S02]  /*03a0*/  @!P2 IADD3 R5, PT, PT, -R5, RZ, RZ ;  /* 0x000000ff0505a210 */ /* 0x000fe40007ffe1ff */
[----:B------:R-:W-:Y:S01]  /*03b0*/  @!P1 LOP3.LUT R5, RZ, R9, RZ, 0x33, !PT ;  /* 0x00000009ff059212 */ /* 0x000fe200078e33ff */
[----:B-1----:R-:W-:-:S04]  /*03c0*/  IMAD.MOV R0, RZ, RZ, -R3 ;  /* 0x000000ffff007224 */ /* 0x002fc800078e0a03 */
[----:B------:R-:W-:Y:S01]  /*03d0*/  IMAD R9, R0, R17, RZ ;  /* 0x0000001100097224 */ /* 0x000fe200078e02ff */
[----:B------:R-:W-:Y:S02]  /*03e0*/  IABS R0, R5 ;  /* 0x0000000500007213 */ /* 0x000fe40000000000 */
[----:B------:R-:W-:Y:S01]  /*03f0*/  LOP3.LUT R5, R5, R7, RZ, 0x3c, !PT ;  /* 0x0000000705057212 */ /* 0x000fe200078e3cff */
[----:B------:R-:W-:Y:S01]  /*0400*/  IMAD.HI.U32 R2, R3, R9, R2 ;  /* 0x0000000903027227 */ /* 0x000fe200078e0002 */
[----:B-----5:R-:W1:Y:S01]  /*0410*/  MUFU.RCP R4, R4 ;  /* 0x0000000400047308 */ /* 0x020e620000001000 */
[----:B------:R-:W5:Y:S01]  /*0420*/  LDC.64 R8, c[0x0][0x390] ;  /* 0x0000e400ff087b82 */ /* 0x000f620000000a00 */
[----:B------:R-:W-:-:S03]  /*0430*/  ISETP.GE.AND P2, PT, R5, RZ, PT ;  /* 0x000000ff0500720c */ /* 0x000fc60003f46270 */
[----:B------:R-:W-:-:S05]  /*0440*/  IMAD.HI.U32 R2, R2, R0, RZ ;  /* 0x0000000002027227 */ /* 0x000fca00078e00ff */
[----:B------:R-:W-:-:S05]  /*0450*/  IADD3 R3, PT, PT, -R2, RZ, RZ ;  /* 0x000000ff02037210 */ /* 0x000fca0007ffe1ff */
[----:B------:R-:W-:Y:S01]  /*0460*/  IMAD R0, R17, R3, R0 ;  /* 0x0000000311007224 */ /* 0x000fe200078e0200 */
[----:B-1----:R-:W-:-:S04]  /*0470*/  IADD3 R3, PT, PT, R4, 0xffffffe, RZ ;  /* 0x0ffffffe04037810 */ /* 0x002fc80007ffe0ff */
[----:B------:R-:W-:Y:S02]  /*0480*/  ISETP.GT.U32.AND P1, PT, R17, R0, PT ;  /* 0x000000001100720c */ /* 0x000fe40003f24070 */
[----:B------:R-:W1:Y:S01]  /*0490*/  F2I.FTZ.U32.TRUNC.NTZ R3, R3 ;  /* 0x0000000300037305 */ /* 0x000e62000021f000 */
[----:B-----5:R-:W-:-:S05]  /*04a0*/  IMAD.WIDE R8, R11, 0x4, R8 ;  /* 0x000000040b087825 */ /* 0x020fca00078e0208 */
[----:B------:R-:W5:Y:S05]  /*04b0*/  LDG.E.CONSTANT R31, desc[UR6][R8.64] ;  /* 0x00000006081f7981 */ /* 0x000f6a000c1e9900 */
[----:B------:R-:W-:Y:S01]  /*04c0*/  @!P1 IMAD.IADD R0, R0, 0x1, -R17 ;  /* 0x0000000100009824 */ /* 0x000fe200078e0a11 */
[----:B------:R-:W5:Y:S01]  /*04d0*/  LDG.E.CONSTANT R29, desc[UR6][R8.64+0x4] ;  /* 0x00000406081d7981 */ /* 0x000f62000c1e9900 */
[----:B------:R-:W-:Y:S01]  /*04e0*/  @!P1 VIADD R2, R2, 0x1 ;  /* 0x0000000102029836 */ /* 0x000fe20000000000 */
[----:B------:R-:W-:Y:S02]  /*04f0*/  ISETP.NE.AND P1, PT, R7, RZ, PT ;  /* 0x000000ff0700720c */ /* 0x000fe40003f25270 */
[----:B------:R-:W-:-:S02]  /*0500*/  ISETP.GE.U32.AND P0, PT, R0, R17, PT ;  /* 0x000000110000720c */ /* 0x000fc40003f06070 */
[----:B-1----:R-:W-:Y:S01]  /*0510*/  IADD3 R0, PT, PT, RZ, -R3, RZ ;  /* 0x80000003ff007210 */ /* 0x002fe20007ffe0ff */
[----:B------:R-:W1:Y:S10]  /*0520*/  LDC R17, c[0x0][0x3bc] ;  /* 0x0000ef00ff117b82 */ /* 0x000e740000000800 */
[----:B------:R-:W-:-:S05]  /*0530*/  @P0 IADD3 R2, PT, PT, R2, 0x1, RZ ;  /* 0x0000000102020810 */ /* 0x000fca0007ffe0ff */
[----:B------:R-:W-:Y:S01]  /*0540*/  IMAD.MOV.U32 R5, RZ, RZ, R2 ;  /* 0x000000ffff057224 */ /* 0x000fe200078e0002 */
[----:B------:R-:W-:-:S03]  /*0550*/  MOV R2, RZ ;  /* 0x000000ff00027202 */ /* 0x000fc60000000f00 */
[----:B------:R-:W-:Y:S01]  /*0560*/  @!P2 IMAD.MOV R5, RZ, RZ, -R5 ;  /* 0x000000ffff05a224 */ /* 0x000fe200078e0a05 */
[----:B------:R-:W-:Y:S01]  /*0570*/  @!P1 LOP3.LUT R5, RZ, R7, RZ, 0x33, !PT ;  /* 0x00000007ff059212 */ /* 0x000fe200078e33ff */
[----:B------:R-:W-:-:S03]  /*0580*/  IMAD R7, R0, R15, RZ ;  /* 0x0000000f00077224 */ /* 0x000fc600078e02ff */
[----:B------:R-:W-:Y:S01]  /*0590*/  IABS R0, R5 ;  /* 0x0000000500007213 */ /* 0x000fe20000000000 */
[----:B------:R-:W-:Y:S01]  /*05a0*/  IMAD.HI.U32 R2, R3, R7, R2 ;  /* 0x0000000703027227 */ /* 0x000fe200078e0002 */
[----:B------:R-:W-:-:S03]  /*05b0*/  LOP3.LUT R5, R5, R6, RZ, 0x3c, !PT ;  /* 0x0000000605057212 */ /* 0x000fc600078e3cff */
[----:B------:R-:W-:Y:S02]  /*05c0*/  IMAD.MOV.U32 R3, RZ, RZ, R0 ;  /* 0x000000ffff037224 */ /* 0x000fe400078e0000 */
[----:B-1----:R-:W-:Y:S02]  /*05d0*/  VIADD R7, R17, 0xffffffff ;  /* 0xffffffff11077836 */ /* 0x002fe40000000000 */
[----:B------:R-:W-:-:S03]  /*05e0*/  IMAD.HI.U32 R0, R2, R3, RZ ;  /* 0x0000000302007227 */ /* 0x000fc600078e00ff */
[----:B------:R-:W-:Y:S02]  /*05f0*/  I2FP.F32.S32 R4, R7 ;  /* 0x0000000700047245 */ /* 0x000fe40000201400 */
[----:B------:R-:W-:-:S05]  /*0600*/  IADD3 R2, PT, PT, -R0, RZ, RZ ;  /* 0x000000ff00027210 */ /* 0x000fca0007ffe1ff */
[----:B------:R-:W-:Y:S01]  /*0610*/  IMAD R2, R15, R2, R3 ;  /* 0x000000020f027224 */ /* 0x000fe200078e0203 */
[----:B0-----:R-:W-:-:S04]  /*0620*/  IADD3 R3, PT, PT, R94, -0x1, RZ ;  /* 0xffffffff5e037810 */ /* 0x001fc80007ffe0ff */
[----:B------:R-:W-:Y:S02]  /*0630*/  ISETP.GT.U32.AND P1, PT, R15, R2, PT ;  /* 0x000000020f00720c */ /* 0x000fe40003f24070 */
[----:B------:R-:W-:-:S11]  /*0640*/  I2FP.F32.S32 R21, R3 ;  /* 0x0000000300157245 */ /* 0x000fd60000201400 */
[----:B------:R-:W-:-:S05]  /*0650*/  @!P1 IMAD.IADD R2, R2, 0x1, -R15 ;  /* 0x0000000102029824 */ /* 0x000fca00078e0a0f */
[----:B------:R-:W-:Y:S02]  /*0660*/  ISETP.GE.U32.AND P0, PT, R2, R15, PT ;  /* 0x0000000f0200720c */ /* 0x000fe40003f06070 */
[----:B------:R-:W5:Y:S01]  /*0670*/  LDG.E.CONSTANT R2, desc[UR6][R108.64] ;  /* 0x000000066c027981 */ /* 0x000f62000c1e9900 */
[----:B------:R-:W-:Y:S01]  /*0680*/  ISETP.GE.AND P2, PT, R5, RZ, PT ;  /* 0x000000ff0500720c */ /* 0x000fe20003f46270 */
[----:B------:R-:W-:Y:S01]  /*0690*/  VIADD R73, R95, 0xffffffff ;  /* 0xffffffff5f497836 */ /* 0x000fe20000000000 */
[----:B------:R-:W-:Y:S02]  /*06a0*/  @!P1 IADD3 R0, PT, PT, R0, 0x1, RZ ;  /* 0x0000000100009810 */ /* 0x000fe40007ffe0ff */
[----:B------:R-:W-:Y:S02]  /*06b0*/  ISETP.NE.AND P1, PT, R6, RZ, PT ;  /* 0x000000ff0600720c */ /* 0x000fe40003f25270 */
[----:B------:R-:W-:-:S04]  /*06c0*/  I2FP.F32.S32 R93, R73 ;  /* 0x00000049005d7245 */ /* 0x000fc80000201400 */
[----:B------:R-:W-:-:S05]  /*06d0*/  @P0 IADD3 R0, PT, PT, R0, 0x1, RZ ;  /* 0x0000000100000810 */ /* 0x000fca0007ffe0ff */
[----:B------:R-:W-:Y:S02]  /*06e0*/  @!P2 IMAD.MOV R0, RZ, RZ, -R0 ;  /* 0x000000ffff00a224 */ /* 0x000fe400078e0a00 */
[----:B------:R-:W-:Y:S01]  /*06f0*/  @!P1 LOP3.LUT R0, RZ, R6, RZ, 0x33, !PT ;  /* 0x00000006ff009212 */ /* 0x000fe200078e33ff */
[----:B------:R-:W-:Y:S02]  /*0700*/  IMAD R18, R94, R17, RZ ;  /* 0x000000115e127224 */ /* 0x000fe400078e02ff */
[----:B---3--:R-:W-:Y:S01]  /*0710*/  FADD R12, R12, 1 ;  /* 0x3f8000000c0c7421 */ /* 0x008fe20000000000 */
[----:B----4-:R-:W-:-:S03]  /*0720*/  FADD R13, R13, 1 ;  /* 0x3f8000000d0d7421 */ /* 0x010fc60000000000 */
[----:B------:R-:W-:Y:S01]  /*0730*/  FMUL R12, R12, 0.5 ;  /* 0x3f0000000c0c7820 */ /* 0x000fe20000400000 */
[----:B------:R-:W-:-:S03]  /*0740*/  FMUL R13, R13, 0.5 ;  /* 0x3f0000000d0d7820 */ /* 0x000fc60000400000 */
[----:B------:R-:W-:Y:S01]  /*0750*/  FMUL R51, R12, R21 ;  /* 0x000000150c337220 */ /* 0x000fe20000400000 */
[----:B------:R-:W-:-:S03]  /*0760*/  FMUL R100, R13, R4 ;  /* 0x000000040d647220 */ /* 0x000fc60000400000 */
[----:B------:R-:W0:Y:S01]  /*0770*/  F2I.FLOOR.NTZ R12, R51 ;  /* 0x00000033000c7305 */ /* 0x000e220000207100 */
[----:B--2---:R-:W-:-:S07]  /*0780*/  FADD R10, R10, 1 ;  /* 0x3f8000000a0a7421 */ /* 0x004fce0000000000 */
[----:B------:R-:W1:Y:S01]  /*0790*/  F2I.FLOOR.NTZ R5, R100 ;  /* 0x0000006400057305 */ /* 0x000e620000207100 */
[----:B------:R-:W-:-:S04]  /*07a0*/  FMUL R10, R10, 0.5 ;  /* 0x3f0000000a0a7820 */ /* 0x000fc80000400000 */
[----:B------:R-:W-:Y:S01]  /*07b0*/  FMUL R81, R10, R93 ;  /* 0x0000005d0a517220 */ /* 0x000fe20000400000 */
[----:B0-----:R-:W-:-:S03]  /*07c0*/  VIMNMX R10, PT, PT, R12, -0x1, !PT ;  /* 0xffffffff0c0a7848 */ /* 0x001fc60007fe0100 */
[----:B------:R-:W0:Y:S01]  /*07d0*/  F2I.FLOOR.NTZ R6, R81 ;  /* 0x0000005100067305 */ /* 0x000e220000207100 */
[----:B------:R-:W-:Y:S02]  /*07e0*/  VIMNMX R12, PT, PT, RZ, R12, !PT ;  /* 0x0000000cff0c7248 */ /* 0x000fe40007fe0100 */
[----:B-1----:R-:W-:Y:S02]  /*07f0*/  VIMNMX R14, PT, PT, RZ, R5, !PT ;  /* 0x00000005ff0e7248 */ /* 0x002fe40007fe0100 */
[----:B------:R-:W-:Y:S02]  /*0800*/  VIMNMX R16, PT, PT, R5, -0x1, !PT ;  /* 0xffffffff05107848 */ /* 0x000fe40007fe0100 */
[----:B------:R-:W-:Y:S02]  /*0810*/  VIMNMX R26, PT, PT, R7, R14, PT ;  /* 0x0000000e071a7248 */ /* 0x000fe40003fe0100 */
[----:B------:R-:W-:Y:S01]  /*0820*/  VIADDMNMX R16, R16, 0x1, R7, PT ;  /* 0x0000000110107846 */ /* 0x000fe20003800107 */
[----:B------:R-:W-:Y:S01]  /*0830*/  IMAD R5, R18, R95, RZ ;  /* 0x0000005f12057224 */ /* 0x000fe200078e02ff */
[----:B------:R-:W-:-:S02]  /*0840*/  VIMNMX R7, PT, PT, R3, R12, PT ;  /* 0x0000000c03077248 */ /* 0x000fc40003fe0100 */
[----:B------:R-:W-:Y:S01]  /*0850*/  VIADDMNMX R13, R10, 0x1, R3, PT ;  /* 0x000000010a0d7846 */ /* 0x000fe20003800103 */
[----:B------:R-:W-:Y:S02]  /*0860*/  IMAD R12, R0, R5, RZ ;  /* 0x00000005000c7224 */ /* 0x000fe400078e02ff */
[-C--:B------:R-:W-:Y:S02]  /*0870*/  IMAD R14, R26, R94.reuse, R7 ;  /* 0x0000005e1a0e7224 */ /* 0x080fe400078e0207 */
[--C-:B------:R-:W-:Y:S01]  /*0880*/  IMAD R20, R16, R94, R13.reuse ;  /* 0x0000005e10147224 */ /* 0x100fe200078e020d */
[----:B0-----:R-:W-:Y:S01]  /*0890*/  VIMNMX R10, PT, PT, RZ, R6, !PT ;  /* 0x00000006ff0a7248 */ /* 0x001fe20007fe0100 */
[-C--:B------:R-:W-:Y:S01]  /*08a0*/  IMAD R18, R26, R94.reuse, R13 ;  /* 0x0000005e1a127224 */ /* 0x080fe200078e020d */
[----:B------:R-:W-:Y:S01]  /*08b0*/  VIMNMX R0, PT, PT, R6, -0x1, !PT ;  /* 0xffffffff06007848 */ /* 0x000fe20007fe0100 */
[----:B------:R-:W-:Y:S02]  /*08c0*/  IMAD R16, R16, R94, R7 ;  /* 0x0000005e10107224 */ /* 0x000fe400078e0207 */
[----:B------:R-:W-:-:S02]  /*08d0*/  IMAD R17, R14, R95, RZ ;  /* 0x0000005f0e117224 */ /* 0x000fc400078e02ff */
[----:B------:R-:W-:Y:S01]  /*08e0*/  IMAD R6, R12, 0xc, RZ ;  /* 0x0000000c0c067824 */ /* 0x000fe200078e02ff */
[----:B------:R-:W-:Y:S01]  /*08f0*/  VIMNMX R10, PT, PT, R73, R10, PT ;  /* 0x0000000a490a7248 */ /* 0x000fe20003fe0100 */
[-C--:B------:R-:W-:Y:S02]  /*0900*/  IMAD R3, R18, R95.reuse, RZ ;  /* 0x0000005f12037224 */ /* 0x080fe400078e02ff */
[-C--:B------:R-:W-:Y:S01]  /*0910*/  IMAD R43, R16, R95.reuse, RZ ;  /* 0x0000005f102b7224 */ /* 0x080fe200078e02ff */
[----:B------:R-:W-:Y:S01]  /*0920*/  VIADDMNMX R73, R0, 0x1, R73, PT ;  /* 0x0000000100497846 */ /* 0x000fe20003800149 */
[----:B------:R-:W-:Y:S01]  /*0930*/  IMAD R95, R20, R95, RZ ;  /* 0x0000005f145f7224 */ /* 0x000fe200078e02ff */
[-C--:B------:R-:W-:Y:S01]  /*0940*/  IADD3 R0, PT, PT, R17, R6.reuse, RZ ;  /* 0x0000000611007210 */ /* 0x080fe20007ffe0ff */
[--C-:B------:R-:W-:Y:S02]  /*0950*/  IMAD.IADD R12, R3, 0x1, R6.reuse ;  /* 0x00000001030c7824 */ /* 0x100fe400078e0206 */
[----:B------:R-:W-:Y:S01]  /*0960*/  IMAD.IADD R16, R95, 0x1, R6 ;  /* 0x000000015f107824 */ /* 0x000fe200078e0206 */
[----:B------:R-:W-:Y:S01]  /*0970*/  IADD3 R14, PT, PT, R43, R6, RZ ;  /* 0x000000062b0e7210 */ /* 0x000fe20007ffe0ff */
[----:B------:R-:W-:-:S02]  /*0980*/  IMAD.IADD R13, R73, 0x1, R0 ;  /* 0x00000001490d7824 */ /* 0x000fc400078e0200 */
[C---:B------:R-:W-:Y:S01]  /*0990*/  IMAD.IADD R61, R73.reuse, 0x1, R16 ;  /* 0x00000001493d7824 */ /* 0x040fe200078e0210 */
[C---:B------:R-:W-:Y:S01]  /*09a0*/  IADD3 R15, PT, PT, R10.reuse, R0, RZ ;  /* 0x000000000a0f7210 */ /* 0x040fe20007ffe0ff */
[C---:B------:R-:W-:Y:S01]  /*09b0*/  IMAD.IADD R129, R73.reuse, 0x1, R12 ;  /* 0x0000000149817824 */ /* 0x040fe200078e020c */
[C---:B------:R-:W-:Y:S01]  /*09c0*/  IADD3 R19, PT, PT, R10.reuse, R12, RZ ;  /* 0x0000000c0a137210 */ /* 0x040fe20007ffe0ff */
[----:B------:R-:W-:Y:S01]  /*09d0*/  IMAD.IADD R65, R73, 0x1, R14 ;  /* 0x0000000149417824 */ /* 0x000fe200078e020e */
[C---:B------:R-:W-:Y:S01]  /*09e0*/  IADD3 R23, PT, PT, R10.reuse, R14, RZ ;  /* 0x0000000e0a177210 */ /* 0x040fe20007ffe0ff */
[----:B------:R-:W-:Y:S01]  /*09f0*/  IMAD.WIDE R12, R13, 0x4, R24 ;  /* 0x000000040d0c7825 */ /* 0x000fe200078e0218 */
[----:B------:R-:W-:-:S03]  /*0a00*/  IADD3 R27, PT, PT, R10, R16, RZ ;  /* 0x000000100a1b7210 */ /* 0x000fc60007ffe0ff */
[--C-:B------:R-:W-:Y:S01]  /*0a10*/  IMAD.WIDE R60, R61, 0x4, R24.reuse ;  /* 0x000000043d3c7825 */ /* 0x100fe200078e0218 */
[----:B------:R-:W2:Y:S03]  /*0a20*/  LDG.E.CONSTANT R54, desc[UR6][R12.64] ;  /* 0x000000060c367981 */ /* 0x000ea6000c1e9900 */
[--C-:B------:R-:W-:Y:S01]  /*0a30*/  IMAD.WIDE R128, R129, 0x4, R24.reuse ;  /* 0x0000000481807825 */ /* 0x100fe200078e0218 */
[----:B------:R-:W3:Y:S03]  /*0a40*/  LDG.E.CONSTANT R102, desc[UR6][R60.64] ;  /* 0x000000063c667981 */ /* 0x000ee6000c1e9900 */
[--C-:B------:R-:W-:Y:S01]  /*0a50*/  IMAD.WIDE R14, R15, 0x4, R24.reuse ;  /* 0x000000040f0e7825 */ /* 0x100fe200078e0218 */
[----:B------:R0:W4:Y:S03]  /*0a60*/  LDG.E.CONSTANT R68, desc[UR6][R128.64] ;  /* 0x0000000680447981 */ /* 0x000126000c1e9900 */
[--C-:B------:R-:W-:Y:S01]  /*0a70*/  IMAD.WIDE R18, R19, 0x4, R24.reuse ;  /* 0x0000000413127825 */ /* 0x100fe200078e0218 */
[----:B------:R-:W4:Y:S03]  /*0a80*/  LDG.E.CONSTANT R62, desc[UR6][R14.64] ;  /* 0x000000060e3e7981 */ /* 0x000f26000c1e9900 */
[--C-:B------:R-:W-:Y:S01]  /*0a90*/  IMAD.WIDE R22, R23, 0x4, R24.reuse ;  /* 0x0000000417167825 */ /* 0x100fe200078e0218 */
[----:B------:R-:W4:Y:S03]  /*0aa0*/  LDG.E.CONSTANT R78, desc[UR6][R18.64] ;  /* 0x00000006124e7981 */ /* 0x000f26000c1e9900 */
[--C-:B------:R-:W-:Y:S01]  /*0ab0*/  IMAD.WIDE R64, R65, 0x4, R24.reuse ;  /* 0x0000000441407825 */ /* 0x100fe200078e0218 */
[----:B------:R-:W4:Y:S03]  /*0ac0*/  LDG.E.CONSTANT R142, desc[UR6][R22.64] ;  /* 0x00000006168e7981 */ /* 0x000f26000c1e9900 */
[----:B------:R-:W-:Y:S01]  /*0ad0*/  IMAD.WIDE R24, R27, 0x4, R24 ;  /* 0x000000041b187825 */ /* 0x000fe200078e0218 */
[----:B------:R1:W4:Y:S04]  /*0ae0*/  LDG.E.CONSTANT R94, desc[UR6][R64.64] ;  /* 0x00000006405e7981 */ /* 0x000328000c1e9900 */
[----:B------:R1:W4:Y:S01]  /*0af0*/  LDG.E.CONSTANT R16, desc[UR6][R24.64] ;  /* 0x0000000618107981 */ /* 0x000322000c1e9900 */
[----:B0-----:R-:W-:Y:S01]  /*0b00*/  IMAD.WIDE R128, R5, 0x4, R128 ;  /* 0x0000000405807825 */ /* 0x001fe200078e0280 */
[----:B------:R-:W-:-:S02]  /*0b10*/  SHF.R.S32.HI R52, RZ, 0x1f, R17 ;  /* 0x0000001fff347819 */ /* 0x000fc40000011411 */
[----:B------:R-:W-:Y:S01]  /*0b20*/  I2FP.F32.S32 R0, R7 ;  /* 0x0000000700007245 */ /* 0x000fe20000201400 */
[C---:B------:R-:W-:Y:S01]  /*0b30*/  IMAD.WIDE R132, R5.reuse, 0x4, R12 ;  /* 0x0000000405847825 */ /* 0x040fe200078e020c */
[----:B------:R-:W4:Y:S03]  /*0b40*/  LDG.E.CONSTANT R58, desc[UR6][R128.64] ;  /* 0x00000006803a7981 */ /* 0x000f26000c1e9900 */
[C---:B------:R-:W-:Y:S01]  /*0b50*/  IMAD.WIDE R130, R5.reuse, 0x4, R18 ;  /* 0x0000000405827825 */ /* 0x040fe200078e0212 */
[----:B------:R-:W4:Y:S03]  /*0b60*/  LDG.E.CONSTANT R34, desc[UR6][R132.64] ;  /* 0x0000000684227981 */ /* 0x000f26000c1e9900 */
[C---:B------:R-:W-:Y:S01]  /*0b70*/  IMAD.WIDE R60, R5.reuse, 0x4, R60 ;  /* 0x00000004053c7825 */ /* 0x040fe200078e023c */
[----:B------:R-:W4:Y:S03]  /*0b80*/  LDG.E.CONSTANT R38, desc[UR6][R130.64] ;  /* 0x0000000682267981 */ /* 0x000f26000c1e9900 */
[C---:B------:R-:W-:Y:S01]  /*0b90*/  IMAD.WIDE R40, R5.reuse, 0x4, R14 ;  /* 0x0000000405287825 */ /* 0x040fe200078e020e */
[----:B------:R-:W4:Y:S03]  /*0ba0*/  LDG.E.CONSTANT R36, desc[UR6][R60.64] ;  /* 0x000000063c247981 */ /* 0x000f26000c1e9900 */
[C---:B-1----:R-:W-:Y:S01]  /*0bb0*/  IMAD.WIDE R64, R5.reuse, 0x4, R64 ;  /* 0x0000000405407825 */ /* 0x042fe200078e0240 */
[----:B------:R-:W4:Y:S03]  /*0bc0*/  LDG.E.CONSTANT R82, desc[UR6][R40.64] ;  /* 0x0000000628527981 */ /* 0x000f26000c1e9900 */
[----:B------:R-:W-:Y:S01]  /*0bd0*/  IMAD.WIDE R14, R5, 0x4, R24 ;  /* 0x00000004050e7825 */ /* 0x000fe200078e0218 */
[----:B------:R-:W4:Y:S01]  /*0be0*/  LDG.E.CONSTANT R72, desc[UR6][R64.64] ;  /* 0x0000000640487981 */ /* 0x000f22000c1e9900 */
[----:B------:R-:W-:-:S02]  /*0bf0*/  IADD3 R24, P0, PT, R17, R6, RZ ;  /* 0x0000000611187210 */ /* 0x000fc40007f1e0ff */
[----:B------:R-:W-:Y:S01]  /*0c00*/  IMAD.WIDE R12, R5, 0x4, R22 ;  /* 0x00000004050c7825 */ /* 0x000fe200078e0216 */
[----:B------:R-:W-:Y:S01]  /*0c10*/  SHF.R.S32.HI R23, RZ, 0x1f, R6 ;  /* 0x0000001fff177819 */ /* 0x000fe20000011406 */
[----:B------:R-:W4:Y:S01]  /*0c20*/  LDG.E.CONSTANT R22, desc[UR6][R14.64] ;  /* 0x000000060e167981 */ /* 0x000f22000c1e9900 */
[----:B------:R-:W-:Y:S02]  /*0c30*/  SHF.R.S32.HI R46, RZ, 0x1f, R10 ;  /* 0x0000001fff2e7819 */ /* 0x000fe4000001140a */
[----:B------:R-:W-:Y:S01]  /*0c40*/  IADD3.X R35, PT, PT, R52, R23, RZ, P0, !PT ;  /* 0x0000001734237210 */ /* 0x000fe200007fe4ff */
[----:B------:R-:W4:Y:S01]  /*0c50*/  LDG.E.CONSTANT R20, desc[UR6][R12.64] ;  /* 0x000000060c147981 */ /* 0x000f22000c1e9900 */
[----:B------:R-:W-:Y:S01]  /*0c60*/  IADD3 R18, P0, PT, R10, R24, RZ ;  /* 0x000000180a127210 */ /* 0x000fe20007f1e0ff */
[----:B------:R-:W-:Y:S01]  /*0c70*/  FADD R51, R51, -R0 ;  /* 0x8000000033337221 */ /* 0x000fe20000000000 */
[----:B------:R-:W-:Y:S01]  /*0c80*/  I2FP.F32.S32 R0, R10 ;  /* 0x0000000a00007245 */ /* 0x000fe20000201400 */
[----:B------:R0:W4:Y:S02]  /*0c90*/  LDG.E.CONSTANT R27, desc[UR6][R8.64+0x8] ;  /* 0x00000806081b7981 */ /* 0x000124000c1e9900 */
[----:B------:R-:W-:Y:S01]  /*0ca0*/  IMAD.X R19, R46, 0x1, R35, P0 ;  /* 0x000000012e137824 */ /* 0x000fe200000e0623 */
[----:B------:R-:W-:Y:S01]  /*0cb0*/  LEA R116, P0, R18, UR8, 0x2 ;  /* 0x0000000812747c11 */ /* 0x000fe2000f8010ff */
[----:B------:R-:W-:Y:S01]  /*0cc0*/  FADD R81, R81, -R0 ;  /* 0x8000000051517221 */ /* 0x000fe20000000000 */
[----:B------:R-:W-:-:S02]  /*0cd0*/  SHF.R.S32.HI R70, RZ, 0x1f, R3 ;  /* 0x0000001fff467819 */ /* 0x000fc40000011403 */
[----:B------:R-:W-:Y:S02]  /*0ce0*/  LEA.HI.X R117, R18, UR9, R19, 0x2, P0 ;  /* 0x0000000912757c11 */ /* 0x000fe400080f1413 */
[----:B------:R-:W-:Y:S02]  /*0cf0*/  IADD3 R0, P0, PT, R3, R6, RZ ;  /* 0x0000000603007210 */ /* 0x000fe40007f1e0ff */
[----:B------:R-:W-:Y:S02]  /*0d00*/  SHF.R.S32.HI R118, RZ, 0x1f, R73 ;  /* 0x0000001fff767819 */ /* 0x000fe40000011449 */
[-C--:B------:R-:W-:Y:S02]  /*0d10*/  IADD3 R18, P2, PT, R10, R0.reuse, RZ ;  /* 0x000000000a127210 */ /* 0x080fe40007f5e0ff */
[----:B0-----:R-:W-:Y:S02]  /*0d20*/  IADD3.X R9, PT, PT, R70, R23, RZ, P0, !PT ;  /* 0x0000001746097210 */ /* 0x001fe400007fe4ff */
[----:B------:R-:W-:-:S03]  /*0d30*/  IADD3 R8, P3, PT, R73, R0, RZ ;  /* 0x0000000049087210 */ /* 0x000fc60007f7e0ff */
[----:B------:R-:W-:Y:S01]  /*0d40*/  IMAD.X R25, R46, 0x1, R9, P2 ;  /* 0x000000012e197824 */ /* 0x000fe200010e0609 */
[----:B------:R-:W-:Y:S01]  /*0d50*/  IADD3.X R9, PT, PT, R118, R9, RZ, P3, !PT ;  /* 0x0000000976097210 */ /* 0x000fe20001ffe4ff */
[----:B------:R-:W-:Y:S01]  /*0d60*/  IMAD.WIDE R60, R5, 0x4, R60 ;  /* 0x00000004053c7825 */ /* 0x000fe200078e023c */
[----:B------:R-:W-:-:S04]  /*0d70*/  LEA R104, P3, R8, UR8, 0x2 ;  /* 0x0000000808687c11 */ /* 0x000fc8000f8610ff */
[----:B------:R-:W-:Y:S01]  /*0d80*/  LEA.HI.X R105, R8, UR9, R9, 0x2, P3 ;  /* 0x0000000908697c11 */ /* 0x000fe200098f1409 */
[C---:B------:R-:W-:Y:S01]  /*0d90*/  IMAD.WIDE R8, R5.reuse, 0x4, R14 ;  /* 0x0000000405087825 */ /* 0x040fe200078e020e */
[----:B------:R-:W4:Y:S03]  /*0da0*/  LDG.E.CONSTANT R126, desc[UR6][R60.64] ;  /* 0x000000063c7e7981 */ /* 0x000f26000c1e9900 */
[C---:B------:R-:W-:Y:S01]  /*0db0*/  IMAD.WIDE R128, R5.reuse, 0x4, R128 ;  /* 0x0000000405807825 */ /* 0x040fe200078e0280 */
[----:B------:R-:W4:Y:S03]  /*0dc0*/  LDG.E.CONSTANT R134, desc[UR6][R8.64] ;  /* 0x0000000608867981 */ /* 0x000f26000c1e9900 */
[C---:B------:R-:W-:Y:S01]  /*0dd0*/  IMAD.WIDE R132, R5.reuse, 0x4, R132 ;  /* 0x0000000405847825 */ /* 0x040fe200078e0284 */
[----:B------:R0:W4:Y:S03]  /*0de0*/  LDG.E.CONSTANT R136, desc[UR6][R128.64] ;  /* 0x0000000680887981 */ /* 0x000126000c1e9900 */
[C---:B------:R-:W-:Y:S01]  /*0df0*/  IMAD.WIDE R130, R5.reuse, 0x4, R130 ;  /* 0x0000000405827825 */ /* 0x040fe200078e0282 */
[----:B------:R1:W4:Y:S03]  /*0e00*/  LDG.E.CONSTANT R50, desc[UR6][R132.64] ;  /* 0x0000000684327981 */ /* 0x000326000c1e9900 */
[----:B------:R-:W-:Y:S01]  /*0e10*/  IMAD.WIDE R40, R5, 0x4, R40 ;  /* 0x0000000405287825 */ /* 0x000fe200078e0228 */
[----:B------:R1:W4:Y:S01]  /*0e20*/  LDG.E.CONSTANT R124, desc[UR6][R130.64] ;  /* 0x00000006827c7981 */ /* 0x000322000c1e9900 */
[----:B------:R-:W-:-:S02]  /*0e30*/  SHF.R.S32.HI R56, RZ, 0x1f, R43 ;  /* 0x0000001fff387819 */ /* 0x000fc4000001142b */
[----:B------:R-:W-:Y:S01]  /*0e40*/  IADD3 R19, P4, PT, R43, R6, RZ ;  /* 0x000000062b137210 */ /* 0x000fe20007f9e0ff */
[----:B------:R-:W4:Y:S01]  /*0e50*/  LDG.E.CONSTANT R30, desc[UR6][R40.64] ;  /* 0x00000006281e7981 */ /* 0x000f22000c1e9900 */
[----:B------:R-:W-:Y:S02]  /*0e60*/  I2FP.F32.S32 R7, R26 ;  /* 0x0000001a00077245 */ /* 0x000fe40000201400 */
[----:B------:R-:W-:Y:S01]  /*0e70*/  IADD3 R0, P0, PT, R10, R19, RZ ;  /* 0x000000130a007210 */ /* 0x000fe20007f1e0ff */
[----:B------:R-:W-:Y:S01]  /*0e80*/  IMAD.X R33, R56, 0x1, R23, P4 ;  /* 0x0000000138217824 */ /* 0x000fe200020e0617 */
[----:B------:R-:W-:Y:S01]  /*0e90*/  IADD3 R24, P1, PT, R73, R24, RZ ;  /* 0x0000001849187210 */ /* 0x000fe20007f3e0ff */
[----:B------:R-:W-:Y:S02]  /*0ea0*/  FADD R100, R100, -R7 ;  /* 0x8000000764647221 */ /* 0x000fe40000000000 */
[----:B------:R-:W-:Y:S01]  /*0eb0*/  IMAD.X R7, R46, 0x1, R33, P0 ;  /* 0x000000012e077824 */ /* 0x000fe200000e0621 */
[----:B------:R-:W-:-:S02]  /*0ec0*/  LEA R74, P0, R0, UR8, 0x2 ;  /* 0x00000008004a7c11 */ /* 0x000fc4000f8010ff */
[----:B------:R-:W-:Y:S02]  /*0ed0*/  IADD3.X R35, PT, PT, R118, R35, RZ, P1, !PT ;  /* 0x0000002376237210 */ /* 0x000fe40000ffe4ff */
[----:B------:R-:W-:Y:S02]  /*0ee0*/  LEA R114, P1, R24, UR8, 0x2 ;  /* 0x0000000818727c11 */ /* 0x000fe4000f8210ff */
[----:B------:R-:W-:Y:S02]  /*0ef0*/  LEA R112, P2, R18, UR8, 0x2 ;  /* 0x0000000812707c11 */ /* 0x000fe4000f8410ff */
[----:B------:R-:W-:Y:S02]  /*0f00*/  LEA.HI.X R75, R0, UR9, R7, 0x2, P0 ;  /* 0x00000009004b7c11 */ /* 0x000fe400080f1407 */
[----:B------:R-:W-:Y:S02]  /*0f10*/  IADD3 R0, P0, PT, R73, R19, RZ ;  /* 0x0000001349007210 */ /* 0x000fe40007f1e0ff */
[----:B------:R-:W-:-:S02]  /*0f20*/  LEA.HI.X R115, R24, UR9, R35, 0x2, P1 ;  /* 0x0000000918737c11 */ /* 0x000fc400088f1423 */
[----:B------:R-:W-:Y:S02]  /*0f30*/  LEA.HI.X R113, R18, UR9, R25, 0x2, P2 ;  /* 0x0000000912717c11 */ /* 0x000fe400090f1419 */
[----:B------:R-:W-:Y:S02]  /*0f40*/  SHF.R.S32.HI R76, RZ, 0x1f, R95 ;  /* 0x0000001fff4c7819 */ /* 0x000fe4000001145f */
[-C--:B------:R-:W-:Y:S01]  /*0f50*/  IADD3 R18, P1, PT, R95, R6.reuse, RZ ;  /* 0x000000065f127210 */ /* 0x080fe20007f3e0ff */
[C---:B------:R-:W-:Y:S01]  /*0f60*/  IMAD.WIDE R64, R5.reuse, 0x4, R64 ;  /* 0x0000000405407825 */ /* 0x040fe200078e0240 */
[----:B------:R-:W-:Y:S02]  /*0f70*/  IADD3.X R15, PT, PT, R118, R33, RZ, P0, !PT ;  /* 0x00000021760f7210 */ /* 0x000fe400007fe4ff */
[----:B------:R-:W-:Y:S02]  /*0f80*/  LEA R14, P0, R0, UR8, 0x2 ;  /* 0x00000008000e7c11 */ /* 0x000fe4000f8010ff */
[C---:B------:R-:W-:Y:S01]  /*0f90*/  IADD3 R110, PT, PT, R5.reuse, R6, RZ ;  /* 0x00000006056e7210 */ /* 0x040fe20007ffe0ff */
[----:B------:R-:W-:Y:S01]  /*0fa0*/  IMAD.X R25, R76, 0x1, R23, P1 ;  /* 0x000000014c197824 */ /* 0x000fe200008e0617 */
[----:B------:R-:W-:Y:S01]  /*0fb0*/  IADD3 R7, P1, PT, R10, R18, RZ ;  /* 0x000000120a077210 */ /* 0x000fe20007f3e0ff */
[----:B------:R-:W-:Y:S01]  /*0fc0*/  IMAD.WIDE R12, R5, 0x4, R12 ;  /* 0x00000004050c7825 */ /* 0x000fe200078e020c */
[----:B------:R-:W-:Y:S01]  /*0fd0*/  LEA.HI.X R15, R0, UR9, R15, 0x2, P0 ;  /* 0x00000009000f7c11 */ /* 0x000fe200080f140f */
[----:B------:R1:W4:Y:S01]  /*0fe0*/  LDG.E.CONSTANT R138, desc[UR6][R64.64] ;  /* 0x00000006408a7981 */ /* 0x000322000c1e9900 */
[----:B------:R-:W-:-:S02]  /*0ff0*/  SHF.R.S32.HI R107, RZ, 0x1f, R110 ;  /* 0x0000001fff6b7819 */ /* 0x000fc4000001146e */
[----:B------:R-:W-:Y:S01]  /*1000*/  IADD3 R24, P2, PT, R17, R110, RZ ;  /* 0x0000006e11187210 */ /* 0x000fe20007f5e0ff */
[----:B------:R1:W4:Y:S01]  /*1010*/  LDG.E.CONSTANT R140, desc[UR6][R12.64] ;  /* 0x000000060c8c7981 */ /* 0x000322000c1e9900 */
[----:B------:R-:W-:Y:S01]  /*1020*/  IADD3 R18, P0, PT, R73, R18, RZ ;  /* 0x0000001249127210 */ /* 0x000fe20007f1e0ff */
[--C-:B------:R-:W-:Y:S01]  /*1030*/  IMAD.X R26, R46, 0x1, R25.reuse, P1 ;  /* 0x000000012e1a7824 */ /* 0x100fe200008e0619 */
[----:B------:R-:W-:Y:S02]  /*1040*/  IADD3.X R35, PT, PT, R52, R107, RZ, P2, !PT ;  /* 0x0000006b34237210 */ /* 0x000fe400017fe4ff */
[----:B------:R-:W-:Y:S01]  /*1050*/  IADD3 R0, P2, PT, R10, R24, RZ ;  /* 0x000000180a007210 */ /* 0x000fe20007f5e0ff */
[----:B------:R-:W-:Y:S01]  /*1060*/  IMAD.X R25, R118, 0x1, R25, P0 ;  /* 0x0000000176197824 */ /* 0x000fe200000e0619 */
[----:B------:R-:W-:Y:S02]  /*1070*/  LEA R32, P0, R7, UR8, 0x2 ;  /* 0x0000000807207c11 */ /* 0x000fe4000f8010ff */
[----:B------:R-:W-:-:S02]  /*1080*/  IADD3.X R19, PT, PT, R46, R35, RZ, P2, !PT ;  /* 0x000000232e137210 */ /* 0x000fc400017fe4ff */
[----:B------:R-:W-:Y:S02]  /*1090*/  LEA R48, P1, R18, UR8, 0x2 ;  /* 0x0000000812307c11 */ /* 0x000fe4000f8210ff */
[----:B------:R-:W-:Y:S02]  /*10a0*/  LEA R98, P2, R0, UR8, 0x2 ;  /* 0x0000000800627c11 */ /* 0x000fe4000f8410ff */
[----:B------:R-:W-:Y:S02]  /*10b0*/  LEA.HI.X R33, R7, UR9, R26, 0x2, P0 ;  /* 0x0000000907217c11 */ /* 0x000fe400080f141a */
[----:B------:R-:W-:Y:S02]  /*10c0*/  IADD3 R7, P3, PT, R3, R110, RZ ;  /* 0x0000006e03077210 */ /* 0x000fe40007f7e0ff */
[----:B------:R-:W-:Y:S02]  /*10d0*/  LEA.HI.X R49, R18, UR9, R25, 0x2, P1 ;  /* 0x0000000912317c11 */ /* 0x000fe400088f1419 */
[----:B------:R-:W-:Y:S01]  /*10e0*/  LEA.HI.X R99, R0, UR9, R19, 0x2, P2 ;  /* 0x0000000900637c11 */ /* 0x000fe200090f1413 */
[----:B------:R-:W-:Y:S01]  /*10f0*/  IMAD.X R25, R70, 0x1, R107, P3 ;  /* 0x0000000146197824 */ /* 0x000fe200018e066b */
[----:B------:R-:W-:-:S02]  /*1100*/  IADD3 R0, P1, PT, R10, R7, RZ ;  /* 0x000000070a007210 */ /* 0x000fc40007f3e0ff */
[----:B------:R-:W-:-:S03]  /*1110*/  IADD3 R24, P0, PT, R73, R24, RZ ;  /* 0x0000001849187210 */ /* 0x000fc60007f1e0ff */
[----:B------:R-:W-:Y:S01]  /*1120*/  IMAD.X R19, R46, 0x1, R25, P1 ;  /* 0x000000012e137824 */ /* 0x000fe200008e0619 */
[----:B------:R-:W-:Y:S02]  /*1130*/  IADD3.X R35, PT, PT, R118, R35, RZ, P0, !PT ;  /* 0x0000002376237210 */ /* 0x000fe400007fe4ff */
[----:B------:R-:W-:Y:S02]  /*1140*/  LEA R96, P0, R24, UR8, 0x2 ;  /* 0x0000000818607c11 */ /* 0x000fe4000f8010ff */
[----:B------:R-:W-:Y:S02]  /*1150*/  LEA R84, P1, R0, UR8, 0x2 ;  /* 0x0000000800547c11 */ /* 0x000fe4000f8210ff */
[----:B------:R-:W-:Y:S02]  /*1160*/  IADD3 R7, P2, PT, R73, R7, RZ ;  /* 0x0000000749077210 */ /* 0x000fe40007f5e0ff */
[----:B------:R-:W-:Y:S02]  /*1170*/  LEA.HI.X R97, R24, UR9, R35, 0x2, P0 ;  /* 0x0000000918617c11 */ /* 0x000fe400080f1423 */
[----:B------:R-:W-:-:S02]  /*1180*/  LEA.HI.X R85, R0, UR9, R19, 0x2, P1 ;  /* 0x0000000900557c11 */ /* 0x000fc400088f1413 */
[----:B------:R-:W-:Y:S02]  /*1190*/  IADD3.X R18, PT, PT, R118, R25, RZ, P2, !PT ;  /* 0x0000001976127210 */ /* 0x000fe400017fe4ff */
[----:B------:R-:W-:Y:S02]  /*11a0*/  IADD3 R0, P0, PT, R43, R110, RZ ;  /* 0x0000006e2b007210 */ /* 0x000fe40007f1e0ff */
[----:B------:R-:W-:Y:S01]  /*11b0*/  LEA R44, P2, R7, UR8, 0x2 ;  /* 0x00000008072c7c11 */ /* 0x000fe2000f8410ff */
[----:B------:R-:W-:Y:S01]  /*11c0*/  FADD R83, -R81, 1 ;  /* 0x3f80000051537421 */ /* 0x000fe20000000100 */
[----:B------:R-:W-:Y:S01]  /*11d0*/  FADD R87, -R51, 1 ;  /* 0x3f80000033577421 */ /* 0x000fe20000000100 */
[----:B------:R-:W-:Y:S01]  /*11e0*/  IMAD.X R19, R56, 0x1, R107, P0 ;  /* 0x0000000138137824 */ /* 0x000fe200000e066b */
[----:B------:R-:W-:Y:S02]  /*11f0*/  LEA.HI.X R45, R7, UR9, R18, 0x2, P2 ;  /* 0x00000009072d7c11 */ /* 0x000fe400090f1412 */
[----:B------:R-:W-:Y:S01]  /*1200*/  IADD3 R7, P0, PT, R10, R0, RZ ;  /* 0x000000000a077210 */ /* 0x000fe20007f1e0ff */
[----:B------:R-:W-:Y:S01]  /*1210*/  FADD R80, -R100, 1 ;  /* 0x3f80000064507421 */ /* 0x000fe20000000100 */
[-C--:B------:R-:W-:Y:S01]  /*1220*/  FMUL R127, R83, R87.reuse ;  /* 0x00000057537f7220 */ /* 0x080fe20000400000 */
[----:B------:R-:W-:Y:S01]  /*1230*/  FMUL R125, R81, R87 ;  /* 0x00000057517d7220 */ /* 0x000fe20000400000 */
[----:B------:R-:W-:-:S02]  /*1240*/  IADD3.X R26, PT, PT, R46, R19, RZ, P0, !PT ;  /* 0x000000132e1a7210 */ /* 0x000fc400007fe4ff */
[----:B------:R-:W-:Y:S01]  /*1250*/  LEA R24, P0, R7, UR8, 0x2 ;  /* 0x0000000807187c11 */ /* 0x000fe2000f8010ff */
[----:B------:R-:W-:Y:S01]  /*1260*/  FMUL R66, R127, R80 ;  /* 0x000000507f427220 */ /* 0x000fe20000400000 */
[----:B------:R-:W-:Y:S01]  /*1270*/  FMUL R91, R51, R83 ;  /* 0x00000053335b7220 */ /* 0x000fe20000400000 */
[----:B------:R-:W-:Y:S01]  /*1280*/  FMUL R88, R80, R125 ;  /* 0x0000007d50587220 */ /* 0x000fe20000400000 */
[----:B------:R-:W-:Y:S01]  /*1290*/  LEA.HI.X R25, R7, UR9, R26, 0x2, P0 ;  /* 0x0000000907197c11 */ /* 0x000fe200080f141a */
[----:B------:R-:W-:Y:S01]  /*12a0*/  FMUL R89, R81, R51 ;  /* 0x0000003351597220 */ /* 0x000fe20000400000 */
[----:B-----5:R-:W-:Y:S01]  /*12b0*/  FMUL R7, R66, R31 ;  /* 0x0000001f42077220 */ /* 0x020fe20000400000 */
[----:B------:R-:W-:Y:S01]  /*12c0*/  FMUL R26, R80, R91 ;  /* 0x0000005b501a7220 */ /* 0x000fe20000400000 */
[----:B------:R-:W-:Y:S01]  /*12d0*/  FMUL R35, R88, R31 ;  /* 0x0000001f58237220 */ /* 0x000fe20000400000 */
[----:B------:R-:W-:Y:S01]  /*12e0*/  FMUL R28, R80, R89 ;  /* 0x00000059501c7220 */ /* 0x000fe20000400000 */
[----:B------:R-:W-:Y:S01]  /*12f0*/  FMUL R7, R2, R7 ;  /* 0x0000000702077220 */ /* 0x000fe20000400000 */
[----:B------:R-:W-:Y:S01]  /*1300*/  FMUL R37, R26, R31 ;  /* 0x0000001f1a257220 */ /* 0x000fe20000400000 */
[----:B------:R-:W-:Y:S01]  /*1310*/  FMUL R35, R2, R35 ;  /* 0x0000002302237220 */ /* 0x000fe20000400000 */
[----:B0-----:R-:W-:-:S04]  /*1320*/  IMAD.WIDE R128, R5, 0x4, R128 ;  /* 0x0000000405807825 */ /* 0x001fc800078e0280 */
[----:B------:R-:W-:Y:S01]  /*1330*/  FMUL R39, R28, R31 ;  /* 0x0000001f1c277220 */ /* 0x000fe20000400000 */
[----:B------:R-:W-:Y:S01]  /*1340*/  REDG.E.ADD.F32.FTZ.RN.STRONG.GPU desc[UR6][R116.64], R7 ;  /* 0x00000007740079a6 */ /* 0x000fe2000c12f306 */
[----:B------:R-:W-:Y:S01]  /*1350*/  FMUL R37, R2, R37 ;  /* 0x0000002502257220 */ /* 0x000fe20000400000 */
[----:B------:R-:W-:-:S04]  /*1360*/  IMAD.WIDE R60, R5, 0x4, R60 ;  /* 0x00000004053c7825 */ /* 0x000fc800078e023c */
[----:B------:R-:W-:Y:S01]  /*1370*/  FMUL R39, R2, R39 ;  /* 0x0000002702277220 */ /* 0x000fe20000400000 */
[----:B------:R0:W-:Y:S01]  /*1380*/  REDG.E.ADD.F32.FTZ.RN.STRONG.GPU desc[UR6][R114.64], R35 ;  /* 0x00000023720079a6 */ /* 0x0001e2000c12f306 */
[----:B-1----:R-:W-:Y:S01]  /*1390*/  IMAD.WIDE R132, R5, 0x4, R132 ;  /* 0x0000000405847825 */ /* 0x002fe200078e0284 */
[----:B------:R-:W-:Y:S02]  /*13a0*/  IADD3 R0, P1, PT, R73, R0, RZ ;  /* 0x0000000049007210 */ /* 0x000fe40007f3e0ff */
[----:B------:R1:W5:Y:S01]  /*13b0*/  LDG.E.CONSTANT R90, desc[UR6][R60.64] ;  /* 0x000000063c5a7981 */ /* 0x000362000c1e9900 */
[----:B------:R-:W-:-:S03]  /*13c0*/  IMAD.WIDE R130, R5, 0x4, R130 ;  /* 0x0000000405827825 */ /* 0x000fc600078e0282 */
[----:B------:R1:W-:Y:S01]  /*13d0*/  REDG.E.ADD.F32.FTZ.RN.STRONG.GPU desc[UR6][R112.64], R37 ;  /* 0x00000025700079a6 */ /* 0x0003e2000c12f306 */
[----:B------:R-:W-:-:S03]  /*13e0*/  IMAD.WIDE R64, R5, 0x4, R64 ;  /* 0x0000000405407825 */ /* 0x000fc600078e0240 */
[----:B0-----:R0:W5:Y:S01]  /*13f0*/  LDG.E.CONSTANT R114, desc[UR6][R128.64] ;  /* 0x0000000680727981 */ /* 0x001162000c1e9900 */
[----:B------:R-:W-:-:S03]  /*1400*/  IMAD.WIDE R8, R5, 0x4, R8 ;  /* 0x0000000405087825 */ /* 0x000fc600078e0208 */
[----:B------:R-:W5:Y:S01]  /*1410*/  LDG.E.CONSTANT R116, desc[UR6][R132.64] ;  /* 0x0000000684747981 */ /* 0x000f62000c1e9900 */
[----:B------:R-:W-:-:S03]  /*1420*/  IMAD.WIDE R40, R5, 0x4, R40 ;  /* 0x0000000405287825 */ /* 0x000fc600078e0228 */
[----:B-1----:R-:W5:Y:S01]  /*1430*/  LDG.E.CONSTANT R112, desc[UR6][R130.64] ;  /* 0x0000000682707981 */ /* 0x002f62000c1e9900 */
[----:B------:R-:W-:-:S03]  /*1440*/  IMAD.WIDE R12, R5, 0x4, R12 ;  /* 0x00000004050c7825 */ /* 0x000fc600078e020c */
[----:B------:R1:W-:Y:S01]  /*1450*/  REDG.E.ADD.F32.FTZ.RN.STRONG.GPU desc[UR6][R104.64], R39 ;  /* 0x00000027680079a6 */ /* 0x0003e2000c12f306 */
[----:B------:R-:W-:Y:S01]  /*1460*/  FMUL R86, R100, R125 ;  /* 0x0000007d64567220 */ /* 0x000fe20000400000 */
[----:B------:R-:W-:Y:S02]  /*1470*/  IMAD.X R19, R118, 0x1, R19, P1 ;  /* 0x0000000176137824 */ /* 0x000fe400008e0613 */
[----:B------:R0:W5:Y:S01]  /*1480*/  LDG.E.CONSTANT R92, desc[UR6][R64.64] ;  /* 0x00000006405c7981 */ /* 0x000162000c1e9900 */
[----:B------:R-:W-:-:S03]  /*1490*/  LEA R18, P1, R0, UR8, 0x2 ;  /* 0x0000000800127c11 */ /* 0x000fc6000f8210ff */
[----:B------:R-:W5:Y:S04]  /*14a0*/  LDG.E.CONSTANT R122, desc[UR6][R40.64] ;  /* 0x00000006287a7981 */ /* 0x000f68000c1e9900 */
[----:B-1----:R1:W5:Y:S01]  /*14b0*/  LDG.E.CONSTANT R104, desc[UR6][R8.64] ;  /* 0x0000000608687981 */ /* 0x002362000c1e9900 */
[----:B------:R-:W-:Y:S01]  /*14c0*/  FMUL R42, R100, R127 ;  /* 0x0000007f642a7220 */ /* 0x000fe20000400000 */
[----:B------:R-:W-:Y:S02]  /*14d0*/  LEA.HI.X R19, R0, UR9, R19, 0x2, P1 ;  /* 0x0000000900137c11 */ /* 0x000fe400088f1413 */
[----:B------:R1:W5:Y:S01]  /*14e0*/  LDG.E.CONSTANT R106, desc[UR6][R12.64] ;  /* 0x000000060c6a7981 */ /* 0x000362000c1e9900 */
[----:B------:R-:W-:Y:S01]  /*14f0*/  FMUL R7, R86, R31 ;  /* 0x0000001f56077220 */ /* 0x000fe20000400000 */
[----:B------:R-:W-:Y:S01]  /*1500*/  FMUL R0, R100, R91 ;  /* 0x0000005b64007220 */ /* 0x000fe20000400000 */
[----:B------:R-:W-:-:S02]  /*1510*/  FMUL R47, R42, R31 ;  /* 0x0000001f2a2f7220 */ /* 0x000fc40000400000 */
[----:B------:R-:W-:Y:S01]  /*1520*/  FMUL R53, R2, R7 ;  /* 0x0000000702357220 */ /* 0x000fe20000400000 */
[----:B------:R-:W-:Y:S01]  /*1530*/  FMUL R7, R0, R31 ;  /* 0x0000001f00077220 */ /* 0x000fe20000400000 */
[----:B------:R-:W-:-:S03]  /*1540*/  FMUL R47, R2, R47 ;  /* 0x0000002f022f7220 */ /* 0x000fc60000400000 */
[----:B------:R-:W-:Y:S02]  /*1550*/  FMUL R7, R2, R7 ;  /* 0x0000000702077220 */ /* 0x000fe40000400000 */
[----:B------:R-:W-:Y:S04]  /*1560*/  REDG.E.ADD.F32.FTZ.RN.STRONG.GPU desc[UR6][R74.64], R47 ;  /* 0x0000002f4a0079a6 */ /* 0x000fe8000c12f306 */
[----:B------:R-:W-:Y:S04]  /*1570*/  REDG.E.ADD.F32.FTZ.RN.STRONG.GPU desc[UR6][R14.64], R53 ;  /* 0x000000350e0079a6 */ /* 0x000fe8000c12f306 */
[----:B------:R0:W-:Y:S04]  /*1580*/  REDG.E.ADD.F32.FTZ.RN.STRONG.GPU desc[UR6][R32.64], R7 ;  /* 0x00000007200079a6 */ /* 0x0001e8000c12f306 */
[----:B0-----:R-:W5:Y:S01]  /*1590*/  LDG.E.CONSTANT R33, desc[UR6][R108.64+0x4] ;  /* 0x000004066c217981 */ /* 0x001f62000c1e9900 */
[----:B------:R-:W-:-:S04]  /*15a0*/  IADD3 R37, P0, PT, R95, R110, RZ ;  /* 0x0000006e5f257210 */ /* 0x000fc80007f1e0ff */
[-C--:B------:R-:W-:Y:S02]  /*15b0*/  IADD3 R35, P1, PT, R10, R37.reuse, RZ ;  /* 0x000000250a237210 */ /* 0x080fe40007f3e0ff */
[----:B------:R-:W-:Y:S02]  /*15c0*/  IADD3 R15, P2, PT, R73, R37, RZ ;  /* 0x00000025490f7210 */ /* 0x000fe40007f5e0ff */
[----:B------:R-:W-:Y:S02]  /*15d0*/  IADD3.X R37, PT, PT, R76, R107, RZ, P0, !PT ;  /* 0x0000006b4c257210 */ /* 0x000fe400007fe4ff */
[----:B------:R-:W-:-:S03]  /*15e0*/  LEA R120, P0, R35, UR8, 0x2 ;  /* 0x0000000823787c11 */ /* 0x000fc6000f8010ff */
[----:B------:R-:W-:Y:S02]  /*15f0*/  IMAD.X R144, R46, 0x1, R37, P1 ;  /* 0x000000012e907824 */ /* 0x000fe400008e0625 */
[C---:B--2---:R-:W-:Y:S01]  /*1600*/  FMUL R54, R81.reuse, R54 ;  /* 0x0000003651367220 */ /* 0x044fe20000400000 */
[----:B---3--:R-:W-:Y:S01]  /*1610*/  FMUL R39, R81, R102 ;  /* 0x0000006651277220 */ /* 0x008fe20000400000 */
[----:B------:R-:W-:Y:S02]  /*1620*/  IADD3.X R74, PT, PT, R118, R37, RZ, P2, !PT ;  /* 0x00000025764a7210 */ /* 0x000fe400017fe4ff */
[----:B------:R-:W-:Y:S01]  /*1630*/  LEA.HI.X R121, R35, UR9, R144, 0x2, P0 ;  /* 0x0000000923797c11 */ /* 0x000fe200080f1490 */
[----:B----4-:R-:W-:Y:S01]  /*1640*/  FMUL R35, R81, R68 ;  /* 0x0000004451237220 */ /* 0x010fe20000400000 */
[----:B------:R-:W-:Y:S01]  /*1650*/  LEA R14, P1, R15, UR8, 0x2 ;  /* 0x000000080f0e7c11 */ /* 0x000fe2000f8210ff */
[C---:B------:R-:W-:Y:S01]  /*1660*/  FFMA R62, R83.reuse, R62, R54 ;  /* 0x0000003e533e7223 */ /* 0x040fe20000000036 */
[C---:B------:R-:W-:Y:S01]  /*1670*/  FFMA R54, R83.reuse, R16, R39 ;  /* 0x0000001053367223 */ /* 0x040fe20000000027 */
[----:B------:R-:W-:Y:S01]  /*1680*/  FFMA R78, R83, R78, R35 ;  /* 0x0000004e534e7223 */ /* 0x000fe20000000023 */
[----:B------:R-:W-:-:S02]  /*1690*/  LEA.HI.X R15, R15, UR9, R74, 0x2, P1 ;  /* 0x000000090f0f7c11 */ /* 0x000fc400088f144a */
[----:B------:R-:W0:Y:S01]  /*16a0*/  LDC.64 R74, c[0x0][0x3b0] ;  /* 0x0000ec00ff4a7b82 */ /* 0x000e220000000a00 */
[C---:B------:R-:W-:Y:S01]  /*16b0*/  FMUL R32, R51.reuse, R54 ;  /* 0x0000003633207220 */ /* 0x040fe20000400000 */
[----:B------:R-:W-:Y:S01]  /*16c0*/  FMUL R35, R51, R78 ;  /* 0x0000004e33237220 */ /* 0x000fe20000400000 */
[----:B------:R-:W-:Y:S02]  /*16d0*/  IMAD.IADD R54, R5, 0x1, R110 ;  /* 0x0000000105367824 */ /* 0x000fe400078e026e */
[----:B------:R-:W-:Y:S01]  /*16e0*/  FMUL R37, R81, R94 ;  /* 0x0000005e51257220 */ /* 0x000fe20000400000 */
[----:B------:R-:W-:-:S03]  /*16f0*/  FFMA R35, R87, R62, R35 ;  /* 0x0000003e57237223 */ /* 0x000fc60000000023 */
[----:B------:R-:W-:Y:S01]  /*1700*/  FFMA R142, R83, R142, R37 ;  /* 0x0000008e538e7223 */ /* 0x000fe20000000025 */
[----:B------:R-:W-:Y:S02]  /*1710*/  SHF.R.S32.HI R62, RZ, 0x1f, R54 ;  /* 0x0000001fff3e7819 */ /* 0x000fe40000011436 */
[----:B------:R-:W-:Y:S01]  /*1720*/  IADD3 R39, P0, PT, R17, R54, RZ ;  /* 0x0000003611277210 */ /* 0x000fe20007f1e0ff */
[----:B------:R-:W-:Y:S01]  /*1730*/  FFMA R37, R87, R142, R32 ;  /* 0x0000008e57257223 */ /* 0x000fe20000000020 */
[----:B------:R-:W-:Y:S02]  /*1740*/  FMUL R16, R100, R89 ;  /* 0x0000005964107220 */ /* 0x000fe40000400000 */
[----:B------:R-:W-:Y:S02]  /*1750*/  IADD3.X R53, PT, PT, R52, R62, RZ, P0, !PT ;  /* 0x0000003e34357210 */ /* 0x000fe400007fe4ff */
[----:B------:R-:W-:Y:S01]  /*1760*/  IADD3 R32, P0, PT, R10, R39, RZ ;  /* 0x000000270a207210 */ /* 0x000fe20007f1e0ff */
[----:B------:R-:W-:Y:S01]  /*1770*/  FMUL R7, R16, R31 ;  /* 0x0000001f10077220 */ /* 0x000fe20000400000 */
[----:B------:R-:W-:Y:S01]  /*1780*/  FMUL R37, R100, R37 ;  /* 0x0000002564257220 */ /* 0x000fe20000400000 */
[----:B------:R-:W-:-:S02]  /*1790*/  IADD3 R39, P1, PT, R73, R39, RZ ;  /* 0x0000002749277210 */ /* 0x000fc40007f3e0ff */
[----:B------:R-:W-:Y:S01]  /*17a0*/  IMAD.X R47, R46, 0x1, R53, P0 ;  /* 0x000000012e2f7824 */ /* 0x000fe200000e0635 */
[----:B------:R-:W-:Y:S01]  /*17b0*/  LEA R68, P0, R32, UR8, 0x2 ;  /* 0x0000000820447c11 */ /* 0x000fe2000f8010ff */
[----:B------:R-:W-:Y:S01]  /*17c0*/  FMUL R7, R2, R7 ;  /* 0x0000000702077220 */ /* 0x000fe20000400000 */
[----:B------:R-:W-:Y:S01]  /*17d0*/  FFMA R35, R80, R35, R37 ;  /* 0x0000002350237223 */ /* 0x000fe20000000025 */
[----:B------:R-:W-:Y:S01]  /*17e0*/  FMUL R37, R66, R29 ;  /* 0x0000001d42257220 */ /* 0x000fe20000400000 */
[----:B------:R-:W-:Y:S01]  /*17f0*/  LEA.HI.X R69, R32, UR9, R47, 0x2, P0 ;  /* 0x0000000920457c11 */ /* 0x000fe200080f142f */
[----:B0-----:R-:W-:Y:S01]  /*1800*/  IMAD.WIDE R74, R11, 0x4, R74 ;  /* 0x000000040b4a7825 */ /* 0x001fe200078e024a */
[----:B------:R-:W-:-:S03]  /*1810*/  IADD3.X R78, PT, PT, R118, R53, RZ, P1, !PT ;  /* 0x00000035764e7210 */ /* 0x000fc60000ffe4ff */
[C---:B------:R-:W-:Y:S01]  /*1820*/  FMUL R35, R2.reuse, R35 ;  /* 0x0000002302237220 */ /* 0x040fe20000400000 */
[----:B------:R-:W-:Y:S01]  /*1830*/  IADD3 R32, P0, PT, R3, R54, RZ ;  /* 0x0000003603207210 */ /* 0x000fe20007f1e0ff */
[----:B------:R0:W-:Y:S01]  /*1840*/  REDG.E.ADD.F32.FTZ.RN.STRONG.GPU desc[UR6][R48.64], R7 ;  /* 0x00000007300079a6 */ /* 0x0001e2000c12f306 */
[C---:B------:R-:W-:Y:S01]  /*1850*/  LEA R66, P1, R39.reuse, UR8, 0x2 ;  /* 0x0000000827427c11 */ /* 0x040fe2000f8210ff */
[----:B------:R-:W-:Y:S02]  /*1860*/  FMUL R37, R2, R37 ;  /* 0x0000002502257220 */ /* 0x000fe40000400000 */
[----:B------:R-:W-:Y:S01]  /*1870*/  IMAD.X R47, R70, 0x1, R62, P0 ;  /* 0x00000001462f7824 */ /* 0x000fe200000e063e */
[----:B------:R-:W-:Y:S01]  /*1880*/  LEA.HI.X R67, R39, UR9, R78, 0x2, P1 ;  /* 0x0000000927437c11 */ /* 0x000fe200088f144e */
[----:B------:R2:W-:Y:S01]  /*1890*/  REDG.E.ADD.F32.FTZ.RN.STRONG.GPU desc[UR6][R74.64], R35 ;  /* 0x000000234a0079a6 */ /* 0x0005e2000c12f306 */
[-C--:B------:R-:W-:Y:S01]  /*18a0*/  IADD3 R39, P0, PT, R10, R32.reuse, RZ ;  /* 0x000000200a277210 */ /* 0x080fe20007f1e0ff */
[----:B0-----:R-:W-:Y:S01]  /*18b0*/  FMUL R7, R88, R29 ;  /* 0x0000001d58077220 */ /* 0x001fe20000400000 */
[----:B------:R-:W-:Y:S01]  /*18c0*/  IMAD.WIDE R60, R5, 0x4, R60 ;  /* 0x00000004053c7825 */ /* 0x000fe200078e023c */
[----:B------:R-:W-:Y:S01]  /*18d0*/  IADD3 R32, P1, PT, R73, R32, RZ ;  /* 0x0000002049207210 */ /* 0x000fe20007f3e0ff */
[----:B------:R-:W-:Y:S02]  /*18e0*/  REDG.E.ADD.F32.FTZ.RN.STRONG.GPU desc[UR6][R98.64], R37 ;  /* 0x00000025620079a6 */ /* 0x000fe4000c12f306 */
[----:B--2---:R-:W-:Y:S01]  /*18f0*/  FMUL R35, R2, R7 ;  /* 0x0000000702237220 */ /* 0x004fe20000400000 */
[----:B------:R-:W-:Y:S01]  /*1900*/  IADD3.X R94, PT, PT, R46, R47, RZ, P0, !PT ;  /* 0x0000002f2e5e7210 */ /* 0x000fe200007fe4ff */
[----:B------:R-:W-:Y:S01]  /*1910*/  IMAD.WIDE R128, R5, 0x4, R128 ;  /* 0x0000000405807825 */ /* 0x000fe200078e0280 */
[----:B------:R-:W-:-:S02]  /*1920*/  LEA R78, P0, R39, UR8, 0x2 ;  /* 0x00000008274e7c11 */ /* 0x000fc4000f8010ff */
[----:B------:R0:W-:Y:S01]  /*1930*/  REDG.E.ADD.F32.FTZ.RN.STRONG.GPU desc[UR6][R96.64], R35 ;  /* 0x00000023600079a6 */ /* 0x0001e2000c12f306 */
[----:B------:R-:W-:Y:S01]  /*1940*/  IMAD.WIDE R64, R5, 0x4, R64 ;  /* 0x0000000405407825 */ /* 0x000fe200078e0240 */
[----:B------:R-:W-:-:S03]  /*1950*/  LEA.HI.X R79, R39, UR9, R94, 0x2, P0 ;  /* 0x00000009274f7c11 */ /* 0x000fc600080f145e */
[----:B-1----:R-:W-:-:S04]  /*1960*/  IMAD.WIDE R8, R5, 0x4, R8 ;  /* 0x0000000405087825 */ /* 0x002fc800078e0208 */
[----:B------:R-:W-:Y:S01]  /*1970*/  FMUL R39, R26, R29 ;  /* 0x0000001d1a277220 */ /* 0x000fe20000400000 */
[----:B------:R-:W2:Y:S01]  /*1980*/  LDG.E.CONSTANT R102, desc[UR6][R128.64] ;  /* 0x0000000680667981 */ /* 0x000ea2000c1e9900 */
[----:B------:R-:W-:-:S03]  /*1990*/  IMAD.X R47, R118, 0x1, R47, P1 ;  /* 0x00000001762f7824 */ /* 0x000fc600008e062f */
[----:B0-----:R-:W3:Y:S01]  /*19a0*/  LDG.E.CONSTANT R96, desc[UR6][R60.64] ;  /* 0x000000063c607981 */ /* 0x001ee2000c1e9900 */
[----:B------:R-:W-:Y:S01]  /*19b0*/  LEA R48, P1, R32, UR8, 0x2 ;  /* 0x0000000820307c11 */ /* 0x000fe2000f8210ff */
[C---:B------:R-:W-:Y:S02]  /*19c0*/  IMAD.WIDE R132, R5.reuse, 0x4, R132 ;  /* 0x0000000405847825 */ /* 0x040fe400078e0284 */
[----:B------:R-:W4:Y:S02]  /*19d0*/  LDG.E.CONSTANT R98, desc[UR6][R64.64] ;  /* 0x0000000640627981 */ /* 0x000f24000c1e9900 */
[C---:B------:R-:W-:Y:S02]  /*19e0*/  IMAD.WIDE R130, R5.reuse, 0x4, R130 ;  /* 0x0000000405827825 */ /* 0x040fe400078e0282 */
[----:B------:R-:W4:Y:S02]  /*19f0*/  LDG.E.CONSTANT R26, desc[UR6][R8.64] ;  /* 0x00000006081a7981 */ /* 0x000f24000c1e9900 */
[----:B------:R-:W-:-:S04]  /*1a00*/  IMAD.WIDE R12, R5, 0x4, R12 ;  /* 0x00000004050c7825 */ /* 0x000fc800078e020c */
[----:B------:R-:W-:Y:S01]  /*1a10*/  FMUL R7, R28, R29 ;  /* 0x0000001d1c077220 */ /* 0x000fe20000400000 */
[----:B------:R-:W-:Y:S01]  /*1a20*/  LEA.HI.X R49, R32, UR9, R47, 0x2, P1 ;  /* 0x0000000920317c11 */ /* 0x000fe200088f142f */
[----:B------:R-:W4:Y:S01]  /*1a30*/  LDG.E.CONSTANT R94, desc[UR6][R130.64] ;  /* 0x00000006825e7981 */ /* 0x000f22000c1e9900 */
[----:B------:R-:W-:-:S04]  /*1a40*/  IMAD.WIDE R40, R5, 0x4, R40 ;  /* 0x0000000405287825 */ /* 0x000fc800078e0228 */
[----:B------:R-:W-:Y:S01]  /*1a50*/  FMUL R47, R2, R7 ;  /* 0x00000007022f7220 */ /* 0x000fe20000400000 */
[----:B------:R-:W4:Y:S01]  /*1a60*/  LDG.E.CONSTANT R28, desc[UR6][R12.64] ;  /* 0x000000060c1c7981 */ /* 0x000f22000c1e9900 */
[----:B------:R-:W-:-:S03]  /*1a70*/  FMUL R7, R42, R29 ;  /* 0x0000001d2a077220 */ /* 0x000fc60000400000 */
[----:B------:R0:W4:Y:S04]  /*1a80*/  LDG.E.CONSTANT R32, desc[UR6][R132.64] ;  /* 0x0000000684207981 */ /* 0x000128000c1e9900 */
[----:B------:R1:W4:Y:S01]  /*1a90*/  LDG.E.CONSTANT R42, desc[UR6][R40.64] ;  /* 0x00000006282a7981 */ /* 0x000322000c1e9900 */
[----:B------:R-:W-:Y:S01]  /*1aa0*/  FMUL R37, R86, R29 ;  /* 0x0000001d56257220 */ /* 0x000fe20000400000 */
[C---:B------:R-:W-:Y:S01]  /*1ab0*/  FMUL R39, R2.reuse, R39 ;  /* 0x0000002702277220 */ /* 0x040fe20000400000 */
[C---:B------:R-:W-:Y:S01]  /*1ac0*/  FMUL R53, R2.reuse, R7 ;  /* 0x0000000702357220 */ /* 0x040fe20000400000 */
[----:B------:R-:W-:Y:S01]  /*1ad0*/  IADD3 R7, P0, PT, R43, R54, RZ ;  /* 0x000000362b077210 */ /* 0x000fe20007f1e0ff */
[----:B------:R-:W-:Y:S02]  /*1ae0*/  FMUL R55, R2, R37 ;  /* 0x0000002502377220 */ /* 0x000fe40000400000 */
[----:B------:R-:W-:Y:S01]  /*1af0*/  REDG.E.ADD.F32.FTZ.RN.STRONG.GPU desc[UR6][R84.64], R39 ;  /* 0x00000027540079a6 */ /* 0x000fe2000c12f306 */
[----:B------:R-:W-:-:S03]  /*1b00*/  IADD3.X R37, PT, PT, R56, R62, RZ, P0, !PT ;  /* 0x0000003e38257210 */ /* 0x000fc600007fe4ff */
[----:B------:R-:W-:Y:S04]  /*1b10*/  REDG.E.ADD.F32.FTZ.RN.STRONG.GPU desc[UR6][R44.64], R47 ;  /* 0x0000002f2c0079a6 */ /* 0x000fe8000c12f306 */
[----:B------:R-:W-:Y:S04]  /*1b20*/  REDG.E.ADD.F32.FTZ.RN.STRONG.GPU desc[UR6][R24.64], R53 ;  /* 0x00000035180079a6 */ /* 0x000fe8000c12f306 */
[----:B------:R0:W-:Y:S01]  /*1b30*/  REDG.E.ADD.F32.FTZ.RN.STRONG.GPU desc[UR6][R18.64], R55 ;  /* 0x00000037120079a6 */ /* 0x0001e2000c12f306 */
[----:B------:R-:W-:Y:S01]  /*1b40*/  IADD3 R35, P2, PT, R95, R54, RZ ;  /* 0x000000365f237210 */ /* 0x000fe20007f5e0ff */
[----:B------:R-:W-:Y:S01]  /*1b50*/  FMUL R34, R81, R34 ;  /* 0x0000002251227220 */ /* 0x000fe20000400000 */
[----:B0-----:R-:W-:-:S02]  /*1b60*/  IADD3 R18, P0, PT, R10, R7, RZ ;  /* 0x000000070a127210 */ /* 0x001fc40007f1e0ff */
[----:B------:R-:W-:-:S03]  /*1b70*/  IADD3 R19, P1, PT, R73, R7, RZ ;  /* 0x0000000749137210 */ /* 0x000fc60007f3e0ff */
[--C-:B------:R-:W-:Y:S02]  /*1b80*/  IMAD.X R39, R46, 0x1, R37.reuse, P0 ;  /* 0x000000012e277824 */ /* 0x100fe400000e0625 */
[----:B------:R-:W-:Y:S02]  /*1b90*/  IMAD.X R86, R118, 0x1, R37, P1 ;  /* 0x0000000176567824 */ /* 0x000fe400008e0625 */
[----:B------:R-:W-:Y:S01]  /*1ba0*/  FMUL R37, R81, R58 ;  /* 0x0000003a51257220 */ /* 0x000fe20000400000 */
[----:B------:R-:W-:Y:S02]  /*1bb0*/  IADD3.X R7, PT, PT, R76, R62, RZ, P2, !PT ;  /* 0x0000003e4c077210 */ /* 0x000fe400017fe4ff */
[----:B------:R-:W-:Y:S01]  /*1bc0*/  LEA R44, P0, R18, UR8, 0x2 ;  /* 0x00000008122c7c11 */ /* 0x000fe2000f8010ff */
[----:B------:R-:W-:Y:S01]  /*1bd0*/  FFMA R38, R83, R38, R37 ;  /* 0x0000002653267223 */ /* 0x000fe20000000025 */
[----:B------:R-:W-:Y:S01]  /*1be0*/  IADD3 R25, P2, PT, R10, R35, RZ ;  /* 0x000000230a197210 */ /* 0x000fe20007f5e0ff */
[----:B------:R-:W-:Y:S01]  /*1bf0*/  FMUL R47, R81, R36 ;  /* 0x00000024512f7220 */ /* 0x000fe20000400000 */
[----:B------:R-:W-:Y:S01]  /*1c00*/  LEA.HI.X R45, R18, UR9, R39, 0x2, P0 ;  /* 0x00000009122d7c11 */ /* 0x000fe200080f1427 */
[----:B------:R-:W-:Y:S01]  /*1c10*/  IMAD.IADD R117, R5, 0x1, R54 ;  /* 0x0000000105757824 */ /* 0x000fe200078e0236 */
[----:B------:R-:W-:Y:S01]  /*1c20*/  IADD3.X R84, PT, PT, R46, R7, RZ, P2, !PT ;  /* 0x000000072e547210 */ /* 0x000fe200017fe4ff */
[----:B------:R-:W-:Y:S01]  /*1c30*/  FFMA R34, R83, R82, R34 ;  /* 0x0000005253227223 */ /* 0x000fe20000000022 */
[----:B------:R-:W-:Y:S01]  /*1c40*/  LEA R24, P1, R25, UR8, 0x2 ;  /* 0x0000000819187c11 */ /* 0x000fe2000f8210ff */
[----:B------:R-:W-:Y:S01]  /*1c50*/  FMUL R38, R51, R38 ;  /* 0x0000002633267220 */ /* 0x000fe20000400000 */
[----:B------:R-:W-:Y:S01]  /*1c60*/  LEA R18, P0, R19, UR8, 0x2 ;  /* 0x0000000813127c11 */ /* 0x000fe2000f8010ff */
[----:B------:R-:W-:Y:S01]  /*1c70*/  FMUL R39, R81, R72 ;  /* 0x0000004851277220 */ /* 0x000fe20000400000 */
[----:B------:R-:W-:Y:S01]  /*1c80*/  FFMA R22, R83, R22, R47 ;  /* 0x0000001653167223 */ /* 0x000fe2000000002f */
[----:B------:R-:W-:Y:S01]  /*1c90*/  LEA.HI.X R25, R25, UR9, R84, 0x2, P1 ;  /* 0x0000000919197c11 */ /* 0x000fe200088f1454 */
[----:B------:R-:W-:Y:S01]  /*1ca0*/  FFMA R47, R87, R34, R38 ;  /* 0x00000022572f7223 */ /* 0x000fe20000000026 */
[----:B------:R-:W-:Y:S01]  /*1cb0*/  LEA.HI.X R19, R19, UR9, R86, 0x2, P0 ;  /* 0x0000000913137c11 */ /* 0x000fe200080f1456 */
[----:B------:R-:W-:Y:S01]  /*1cc0*/  FFMA R20, R83, R20, R39 ;  /* 0x0000001453147223 */ /* 0x000fe20000000027 */
[----:B------:R-:W-:Y:S01]  /*1cd0*/  SHF.R.S32.HI R119, RZ, 0x1f, R117 ;  /* 0x0000001fff777819 */ /* 0x000fe20000011475 */
[----:B------:R-:W-:Y:S01]  /*1ce0*/  FMUL R37, R51, R22 ;  /* 0x0000001633257220 */ /* 0x000fe20000400000 */
[----:B------:R-:W-:-:S02]  /*1cf0*/  IADD3 R36, P1, PT, R17, R117, RZ ;  /* 0x0000007511247210 */ /* 0x000fc40007f3e0ff */
[----:B------:R-:W-:Y:S01]  /*1d00*/  IADD3 R34, P0, PT, R73, R35, RZ ;  /* 0x0000002349227210 */ /* 0x000fe20007f1e0ff */
[----:B------:R-:W-:Y:S01]  /*1d10*/  FFMA R37, R87, R20, R37 ;  /* 0x0000001457257223 */ /* 0x000fe20000000025 */
[----:B------:R-:W-:Y:S02]  /*1d20*/  IADD3.X R35, PT, PT, R52, R119, RZ, P1, !PT ;  /* 0x0000007734237210 */ /* 0x000fe40000ffe4ff */
[-C--:B------:R-:W-:Y:S01]  /*1d30*/  IADD3 R22, P1, PT, R10, R36.reuse, RZ ;  /* 0x000000240a167210 */ /* 0x080fe20007f3e0ff */
[----:B------:R-:W-:Y:S01]  /*1d40*/  IMAD.X R39, R118, 0x1, R7, P0 ;  /* 0x0000000176277824 */ /* 0x000fe200000e0607 */
[----:B------:R-:W-:Y:S02]  /*1d50*/  IADD3 R20, P2, PT, R73, R36, RZ ;  /* 0x0000002449147210 */ /* 0x000fe40007f5e0ff */
[----:B------:R-:W-:Y:S02]  /*1d60*/  LEA R58, P0, R34, UR8, 0x2 ;  /* 0x00000008223a7c11 */ /* 0x000fe4000f8010ff */
[----:B------:R-:W-:Y:S01]  /*1d70*/  IADD3.X R7, PT, PT, R46, R35, RZ, P1, !PT ;  /* 0x000000232e077210 */ /* 0x000fe20000ffe4ff */
[----:B------:R-:W-:Y:S01]  /*1d80*/  IMAD.X R35, R118, 0x1, R35, P2 ;  /* 0x0000000176237824 */ /* 0x000fe200010e0623 */
[----:B------:R-:W-:-:S02]  /*1d90*/  LEA R38, P1, R22, UR8, 0x2 ;  /* 0x0000000816267c11 */ /* 0x000fc4000f8210ff */
[----:B------:R-:W-:Y:S02]  /*1da0*/  LEA.HI.X R59, R34, UR9, R39, 0x2, P0 ;  /* 0x00000009223b7c11 */ /* 0x000fe400080f1427 */
[----:B------:R-:W-:Y:S01]  /*1db0*/  LEA R36, P0, R20, UR8, 0x2 ;  /* 0x0000000814247c11 */ /* 0x000fe2000f8010ff */
[----:B------:R-:W-:Y:S01]  /*1dc0*/  FMUL R53, R100, R37 ;  /* 0x0000002564357220 */ /* 0x000fe20000400000 */
[----:B------:R-:W-:Y:S01]  /*1dd0*/  LEA.HI.X R39, R22, UR9, R7, 0x2, P1 ;  /* 0x0000000916277c11 */ /* 0x000fe200088f1407 */
[-C--:B------:R-:W-:Y:S01]  /*1de0*/  FMUL R7, R0, R29.reuse ;  /* 0x0000001d00077220 */ /* 0x080fe20000400000 */
[----:B------:R-:W-:Y:S01]  /*1df0*/  FMUL R88, R127, R80 ;  /* 0x000000507f587220 */ /* 0x000fe20000400000 */
[----:B------:R-:W-:Y:S01]  /*1e00*/  LEA.HI.X R37, R20, UR9, R35, 0x2, P0 ;  /* 0x0000000914257c11 */ /* 0x000fe200080f1423 */
[----:B------:R-:W-:Y:S01]  /*1e10*/  FMUL R35, R16, R29 ;  /* 0x0000001d10237220 */ /* 0x000fe20000400000 */
[C---:B------:R-:W-:Y:S01]  /*1e20*/  FMUL R34, R80.reuse, R125 ;  /* 0x0000007d50227220 */ /* 0x040fe20000400000 */
[----:B------:R-:W-:Y:S01]  /*1e30*/  FFMA R47, R80, R47, R53 ;  /* 0x0000002f502f7223 */ /* 0x000fe20000000035 */
[----:B------:R-:W-:Y:S01]  /*1e40*/  FMUL R7, R2, R7 ;  /* 0x0000000702077220 */ /* 0x000fe20000400000 */
[----:B------:R-:W-:Y:S01]  /*1e50*/  FMUL R22, R88, R27 ;  /* 0x0000001b58167220 */ /* 0x000fe20000400000 */
[----:B------:R-:W-:Y:S01]  /*1e60*/  FMUL R35, R2, R35 ;  /* 0x0000002302237220 */ /* 0x000fe20000400000 */
[----:B------:R-:W-:Y:S01]  /*1e70*/  FMUL R20, R34, R27 ;  /* 0x0000001b22147220 */ /* 0x000fe20000400000 */
[----:B------:R-:W-:Y:S01]  /*1e80*/  FMUL R47, R2, R47 ;  /* 0x0000002f022f7220 */ /* 0x000fe20000400000 */
[----:B------:R-:W-:Y:S01]  /*1e90*/  FMUL R84, R80, R91 ;  /* 0x0000005b50547220 */ /* 0x000fe20000400000 */
[----:B------:R-:W-:Y:S01]  /*1ea0*/  FMUL R53, R2, R22 ;  /* 0x0000001602357220 */ /* 0x000fe20000400000 */
[----:B------:R-:W-:Y:S01]  /*1eb0*/  FMUL R82, R80, R89 ;  /* 0x0000005950527220 */ /* 0x000fe20000400000 */
[----:B------:R0:W-:Y:S01]  /*1ec0*/  REDG.E.ADD.F32.FTZ.RN.STRONG.GPU desc[UR6][R120.64], R7 ;  /* 0x00000007780079a6 */ /* 0x0001e2000c12f306 */
[C---:B------:R-:W-:Y:S01]  /*1ed0*/  FMUL R72, R100.reuse, R127 ;  /* 0x0000007f64487220 */ /* 0x040fe20000400000 */
[----:B------:R-:W-:Y:S01]  /*1ee0*/  FMUL R16, R100, R125 ;  /* 0x0000007d64107220 */ /* 0x000fe20000400000 */
[-C--:B------:R-:W-:Y:S01]  /*1ef0*/  FMUL R0, R84, R27.reuse ;  /* 0x0000001b54007220 */ /* 0x080fe20000400000 */
[----:B------:R1:W-:Y:S01]  /*1f00*/  REDG.E.ADD.F32.FTZ.RN.STRONG.GPU desc[UR6][R14.64], R35 ;  /* 0x000000230e0079a6 */ /* 0x0003e2000c12f306 */
[----:B------:R-:W-:-:S03]  /*1f10*/  FMUL R86, R72, R27 ;  /* 0x0000001b48567220 */ /* 0x000fc60000400000 */
[----:B------:R1:W-:Y:S01]  /*1f20*/  REDG.E.ADD.F32.FTZ.RN.STRONG.GPU desc[UR6][R74.64+0x4], R47 ;  /* 0x0000042f4a0079a6 */ /* 0x0003e2000c12f306 */
[----:B0-----:R-:W-:-:S03]  /*1f30*/  FMUL R7, R2, R20 ;  /* 0x0000001402077220 */ /* 0x001fc60000400000 */
[----:B------:R0:W-:Y:S01]  /*1f40*/  REDG.E.ADD.F32.FTZ.RN.STRONG.GPU desc[UR6][R68.64], R53 ;  /* 0x00000035440079a6 */ /* 0x0001e2000c12f306 */
[----:B-1----:R-:W-:Y:S01]  /*1f50*/  FMUL R14, R82, R27 ;  /* 0x0000001b520e7220 */ /* 0x002fe20000400000 */
[C---:B------:R-:W-:Y:S02]  /*1f60*/  FMUL R15, R2.reuse, R0 ;  /* 0x00000000020f7220 */ /* 0x040fe40000400000 */
[----:B------:R1:W-:Y:S01]  /*1f70*/  REDG.E.ADD.F32.FTZ.RN.STRONG.GPU desc[UR6][R66.64], R7 ;  /* 0x00000007420079a6 */ /* 0x0003e2000c12f306 */
[C---:B------:R-:W-:Y:S01]  /*1f80*/  FMUL R35, R2.reuse, R14 ;  /* 0x0000000e02237220 */ /* 0x040fe20000400000 */
[----:B------:R-:W-:Y:S01]  /*1f90*/  FMUL R47, R2, R86 ;  /* 0x00000056022f7220 */ /* 0x000fe20000400000 */
[----:B------:R-:W-:Y:S01]  /*1fa0*/  FMUL R154, R100, R91 ;  /* 0x0000005b649a7220 */ /* 0x000fe20000400000 */
[----:B------:R1:W-:Y:S01]  /*1fb0*/  REDG.E.ADD.F32.FTZ.RN.STRONG.GPU desc[UR6][R78.64], R15 ;  /* 0x0000000f4e0079a6 */ /* 0x0003e2000c12f306 */
[----:B0-----:R-:W-:Y:S01]  /*1fc0*/  FMUL R68, R16, R27 ;  /* 0x0000001b10447220 */ /* 0x001fe20000400000 */
[----:B------:R-:W-:-:S02]  /*1fd0*/  IMAD.WIDE R132, R5, 0x4, R132 ;  /* 0x0000000405847825 */ /* 0x000fc400078e0284 */
[----:B------:R-:W-:Y:S02]  /*1fe0*/  REDG.E.ADD.F32.FTZ.RN.STRONG.GPU desc[UR6][R48.64], R35 ;  /* 0x00000023300079a6 */ /* 0x000fe4000c12f306 */
[----:B-1----:R-:W-:Y:S01]  /*1ff0*/  FMUL R7, R81, R126 ;  /* 0x0000007e51077220 */ /* 0x002fe20000400000 */
[----:B------:R-:W-:Y:S01]  /*2000*/  FMUL R53, R2, R68 ;  /* 0x0000004402357220 */ /* 0x000fe20000400000 */
[----:B------:R-:W-:Y:S02]  /*2010*/  REDG.E.ADD.F32.FTZ.RN.STRONG.GPU desc[UR6][R44.64], R47 ;  /* 0x0000002f2c0079a6 */ /* 0x000fe4000c12f306 */
[----:B------:R-:W-:Y:S01]  /*2020*/  FFMA R134, R83, R134, R7 ;  /* 0x0000008653867223 */ /* 0x000fe20000000007 */
[C---:B------:R-:W-:Y:S01]  /*2030*/  FMUL R7, R81.reuse, R136 ;  /* 0x0000008851077220 */ /* 0x040fe20000400000 */
[----:B------:R-:W-:Y:S01]  /*2040*/  FMUL R66, R154, R27 ;  /* 0x0000001b9a427220 */ /* 0x000fe20000400000 */
[----:B------:R0:W-:Y:S01]  /*2050*/  REDG.E.ADD.F32.FTZ.RN.STRONG.GPU desc[UR6][R18.64], R53 ;  /* 0x00000035120079a6 */ /* 0x0001e2000c12f306 */
[----:B------:R-:W-:Y:S01]  /*2060*/  FMUL R50, R81, R50 ;  /* 0x0000003251327220 */ /* 0x000fe20000400000 */
[----:B------:R-:W-:Y:S01]  /*2070*/  FFMA R124, R83, R124, R7 ;  /* 0x0000007c537c7223 */ /* 0x000fe20000000007 */
[C---:B------:R-:W-:Y:S01]  /*2080*/  IMAD.WIDE R128, R5.reuse, 0x4, R128 ;  /* 0x0000000405807825 */ /* 0x040fe200078e0280 */
[----:B------:R-:W4:Y:S03]  /*2090*/  LDG.E.CONSTANT R150, desc[UR6][R132.64] ;  /* 0x0000000684967981 */ /* 0x000f26000c1e9900 */
[----:B------:R-:W-:Y:S01]  /*20a0*/  FMUL R15, R2, R66 ;  /* 0x00000042020f7220 */ /* 0x000fe20000400000 */
[----:B------:R-:W-:-:S04]  /*20b0*/  IMAD.WIDE R64, R5, 0x4, R64 ;  /* 0x0000000405407825 */ /* 0x000fc800078e0240 */
[----:B------:R-:W-:Y:S01]  /*20c0*/  FFMA R30, R83, R30, R50 ;  /* 0x0000001e531e7223 */ /* 0x000fe20000000032 */
[----:B0-----:R-:W-:-:S04]  /*20d0*/  IMAD.WIDE R18, R5, 0x4, R40 ;  /* 0x0000000405127825 */ /* 0x001fc800078e0228 */
[----:B------:R-:W-:Y:S01]  /*20e0*/  FMUL R124, R51, R124 ;  /* 0x0000007c337c7220 */ /* 0x000fe20000400000 */
[----:B------:R-:W4:Y:S01]  /*20f0*/  LDG.E.CONSTANT R146, desc[UR6][R64.64] ;  /* 0x0000000640927981 */ /* 0x000f22000c1e9900 */
[----:B------:R-:W-:-:S03]  /*2100*/  IMAD.WIDE R60, R5, 0x4, R60 ;  /* 0x00000004053c7825 */ /* 0x000fc600078e023c */
[----:B------:R-:W4:Y:S01]  /*2110*/  LDG.E.CONSTANT R44, desc[UR6][R18.64] ;  /* 0x00000006122c7981 */ /* 0x000f22000c1e9900 */
[----:B------:R-:W-:-:S03]  /*2120*/  IMAD.WIDE R130, R5, 0x4, R130 ;  /* 0x0000000405827825 */ /* 0x000fc600078e0282 */
[----:B------:R0:W4:Y:S01]  /*2130*/  LDG.E.CONSTANT R144, desc[UR6][R128.64] ;  /* 0x0000000680907981 */ /* 0x000122000c1e9900 */
[----:B------:R-:W-:-:S03]  /*2140*/  IMAD.WIDE R12, R5, 0x4, R12 ;  /* 0x00000004050c7825 */ /* 0x000fc600078e020c */
[----:B------:R1:W-:Y:S01]  /*2150*/  REDG.E.ADD.F32.FTZ.RN.STRONG.GPU desc[UR6][R24.64], R15 ;  /* 0x0000000f180079a6 */ /* 0x0003e2000c12f306 */
[----:B------:R-:W-:-:S03]  /*2160*/  IMAD.WIDE R8, R5, 0x4, R8 ;  /* 0x0000000405087825 */ /* 0x000fc600078e0208 */
[----:B------:R-:W4:Y:S04]  /*2170*/  LDG.E.CONSTANT R148, desc[UR6][R60.64] ;  /* 0x000000063c947981 */ /* 0x000f28000c1e9900 */
[----:B------:R-:W4:Y:S01]  /*2180*/  LDG.E.CONSTANT R142, desc[UR6][R12.64] ;  /* 0x000000060c8e7981 */ /* 0x000f22000c1e9900 */
[----:B-1----:R-:W-:-:S03]  /*2190*/  FFMA R15, R87, R30, R124 ;  /* 0x0000001e570f7223 */ /* 0x002fc6000000007c */
[----:B------:R-:W4:Y:S04]  /*21a0*/  LDG.E.CONSTANT R48, desc[UR6][R8.64] ;  /* 0x0000000608307981 */ /* 0x000f28000c1e9900 */
[----:B------:R1:W4:Y:S01]  /*21b0*/  LDG.E.CONSTANT R30, desc[UR6][R130.64] ;  /* 0x00000006821e7981 */ /* 0x000322000c1e9900 */
[----:B------:R-:W-:Y:S01]  /*21c0*/  IADD3 R7, P0, PT, R3, R117, RZ ;  /* 0x0000007503077210 */ /* 0x000fe20007f1e0ff */
[----:B------:R-:W-:Y:S01]  /*21d0*/  FMUL R138, R81, R138 ;  /* 0x0000008a518a7220 */ /* 0x000fe20000400000 */
[----:B------:R-:W-:Y:S02]  /*21e0*/  FMUL R134, R51, R134 ;  /* 0x0000008633867220 */ /* 0x000fe40000400000 */
[----:B------:R-:W-:Y:S01]  /*21f0*/  IADD3.X R45, PT, PT, R70, R119, RZ, P0, !PT ;  /* 0x00000077462d7210 */ /* 0x000fe200007fe4ff */
[----:B------:R-:W-:Y:S01]  /*2200*/  FFMA R138, R83, R140, R138 ;  /* 0x0000008c538a7223 */ /* 0x000fe2000000008a */
[----:B------:R-:W-:-:S02]  /*2210*/  IADD3 R41, P0, PT, R10, R7, RZ ;  /* 0x000000070a297210 */ /* 0x000fc40007f1e0ff */
[----:B------:R-:W-:Y:S01]  /*2220*/  IADD3 R25, P1, PT, R73, R7, RZ ;  /* 0x0000000749197210 */ /* 0x000fe20007f3e0ff */
[----:B------:R-:W-:Y:S01]  /*2230*/  FFMA R35, R87, R138, R134 ;  /* 0x0000008a57237223 */ /* 0x000fe20000000086 */
[----:B------:R-:W-:Y:S01]  /*2240*/  FMUL R140, R100, R89 ;  /* 0x00000059648c7220 */ /* 0x000fe20000400000 */
[----:B------:R-:W-:Y:S01]  /*2250*/  IMAD.X R120, R46, 0x1, R45, P0 ;  /* 0x000000012e787824 */ /* 0x000fe200000e062d */
[----:B------:R-:W-:Y:S02]  /*2260*/  IADD3.X R50, PT, PT, R118, R45, RZ, P1, !PT ;  /* 0x0000002d76327210 */ /* 0x000fe40000ffe4ff */
[----:B------:R-:W-:Y:S02]  /*2270*/  LEA R40, P0, R41, UR8, 0x2 ;  /* 0x0000000829287c11 */ /* 0x000fe4000f8010ff */
[----:B------:R-:W-:Y:S01]  /*2280*/  LEA R24, P1, R25, UR8, 0x2 ;  /* 0x0000000819187c11 */ /* 0x000fe2000f8210ff */
[----:B------:R-:W-:Y:S01]  /*2290*/  FMUL R35, R100, R35 ;  /* 0x0000002364237220 */ /* 0x000fe20000400000 */
[----:B------:R-:W-:Y:S01]  /*22a0*/  FMUL R78, R140, R27 ;  /* 0x0000001b8c4e7220 */ /* 0x000fe20000400000 */
[----:B------:R-:W-:-:S02]  /*22b0*/  LEA.HI.X R41, R41, UR9, R120, 0x2, P0 ;  /* 0x0000000929297c11 */ /* 0x000fc400080f1478 */
[----:B------:R-:W-:Y:S01]  /*22c0*/  LEA.HI.X R25, R25, UR9, R50, 0x2, P1 ;  /* 0x0000000919197c11 */ /* 0x000fe200088f1432 */
[----:B------:R-:W-:Y:S01]  /*22d0*/  FFMA R15, R80, R15, R35 ;  /* 0x0000000f500f7223 */ /* 0x000fe20000000023 */
[-C--:B------:R-:W-:Y:S01]  /*22e0*/  IADD3 R50, P0, PT, R43, R117.reuse, RZ ;  /* 0x000000752b327210 */ /* 0x080fe20007f1e0ff */
[C---:B------:R-:W-:Y:S01]  /*22f0*/  FMUL R7, R2.reuse, R78 ;  /* 0x0000004e02077220 */ /* 0x040fe20000400000 */
[----:B------:R-:W-:Y:S01]  /*2300*/  IADD3 R53, P2, PT, R95, R117, RZ ;  /* 0x000000755f357210 */ /* 0x000fe20007f5e0ff */
[----:B------:R-:W-:Y:S01]  /*2310*/  FMUL R15, R2, R15 ;  /* 0x0000000f020f7220 */ /* 0x000fe20000400000 */
[----:B------:R-:W-:Y:S01]  /*2320*/  FMUL R35, R88, R2 ;  /* 0x0000000258237220 */ /* 0x000fe20000400000 */
[----:B------:R-:W-:Y:S01]  /*2330*/  IMAD.X R57, R56, 0x1, R119, P0 ;  /* 0x0000000138397824 */ /* 0x000fe200000e0677 */
[----:B------:R-:W-:Y:S01]  /*2340*/  IADD3 R55, P0, PT, R10, R50, RZ ;  /* 0x000000320a377210 */ /* 0x000fe20007f1e0ff */
[----:B------:R5:W-:Y:S01]  /*2350*/  REDG.E.ADD.F32.FTZ.RN.STRONG.GPU desc[UR6][R58.64], R7 ;  /* 0x000000073a0079a6 */ /* 0x000be2000c12f306 */
[-C--:B------:R-:W-:Y:S01]  /*2360*/  FMUL R45, R34, R2.reuse ;  /* 0x00000002222d7220 */ /* 0x080fe20000400000 */
[----:B------:R-:W-:Y:S01]  /*2370*/  FMUL R47, R84, R2 ;  /* 0x00000002542f7220 */ /* 0x000fe20000400000 */
[----:B------:R-:W-:Y:S01]  /*2380*/  IADD3 R50, P1, PT, R73, R50, RZ ;  /* 0x0000003249327210 */ /* 0x000fe20007f3e0ff */
[----:B------:R0:W-:Y:S04]  /*2390*/  REDG.E.ADD.F32.FTZ.RN.STRONG.GPU desc[UR6][R74.64+0x8], R15 ;  /* 0x0000080f4a0079a6 */ /* 0x0001e8000c12f306 */
[----:B------:R1:W-:Y:S01]  /*23a0*/  REDG.E.ADD.F32.FTZ.RN.STRONG.GPU desc[UR6][R38.64], R35 ;  /* 0x00000023260079a6 */ /* 0x0003e2000c12f306 */
[----:B-----5:R-:W-:Y:S01]  /*23b0*/  IADD3.X R7, PT, PT, R76, R119, RZ, P2, !PT ;  /* 0x000000774c077210 */ /* 0x020fe200017fe4ff */
[----:B------:R-:W-:Y:S01]  /*23c0*/  IMAD.X R58, R46, 0x1, R57, P0 ;  /* 0x000000012e3a7824 */ /* 0x000fe200000e0639 */
[----:B------:R-:W-:Y:S01]  /*23d0*/  IADD3 R49, P2, PT, R10, R53, RZ ;  /* 0x000000350a317210 */ /* 0x000fe20007f5e0ff */
[----:B------:R5:W-:Y:S01]  /*23e0*/  REDG.E.ADD.F32.FTZ.RN.STRONG.GPU desc[UR6][R36.64], R45 ;  /* 0x0000002d240079a6 */ /* 0x000be2000c12f306 */
[----:B0-----:R-:W-:-:S03]  /*23f0*/  IADD3.X R15, PT, PT, R118, R57, RZ, P1, !PT ;  /* 0x00000039760f7210 */ /* 0x001fc60000ffe4ff */
[----:B------:R0:W-:Y:S01]  /*2400*/  REDG.E.ADD.F32.FTZ.RN.STRONG.GPU desc[UR6][R40.64], R47 ;  /* 0x0000002f280079a6 */ /* 0x0001e2000c12f306 */
[----:B-1----:R-:W-:-:S04]  /*2410*/  LEA R38, P0, R55, UR8, 0x2 ;  /* 0x0000000837267c11 */ /* 0x002fc8000f8010ff */
[----:B------:R-:W-:Y:S02]  /*2420*/  LEA.HI.X R39, R55, UR9, R58, 0x2, P0 ;  /* 0x0000000937277c11 */ /* 0x000fe400080f143a */
[----:B------:R-:W-:Y:S02]  /*2430*/  IADD3 R58, PT, PT, R5, R117, RZ ;  /* 0x00000075053a7210 */ /* 0x000fe40007ffe0ff */
[----:B-----5:R-:W-:Y:S01]  /*2440*/  LEA R36, P1, R50, UR8, 0x2 ;  /* 0x0000000832247c11 */ /* 0x020fe2000f8210ff */
[----:B0-----:R-:W-:Y:S01]  /*2450*/  IMAD.X R40, R46, 0x1, R7, P2 ;  /* 0x000000012e287824 */ /* 0x001fe200010e0607 */
[C---:B------:R-:W-:Y:S02]  /*2460*/  LEA R120, P2, R49.reuse, UR8, 0x2 ;  /* 0x0000000831787c11 */ /* 0x040fe4000f8410ff */
[----:B------:R-:W-:Y:S02]  /*2470*/  LEA.HI.X R37, R50, UR9, R15, 0x2, P1 ;  /* 0x0000000932257c11 */ /* 0x000fe400088f140f */
[----:B------:R-:W-:-:S02]  /*2480*/  LEA.HI.X R121, R49, UR9, R40, 0x2, P2 ;  /* 0x0000000931797c11 */ /* 0x000fc400090f1428 */
[----:B------:R-:W-:Y:S02]  /*2490*/  SHF.R.S32.HI R50, RZ, 0x1f, R58 ;  /* 0x0000001fff327819 */ /* 0x000fe4000001143a */
[----:B------:R-:W-:Y:S02]  /*24a0*/  IADD3 R49, P1, PT, R17, R58, RZ ;  /* 0x0000003a11317210 */ /* 0x000fe40007f3e0ff */
[----:B------:R-:W-:Y:S01]  /*24b0*/  IADD3 R41, P0, PT, R73, R53, RZ ;  /* 0x0000003549297210 */ /* 0x000fe20007f1e0ff */
[-C--:B------:R-:W-:Y:S02]  /*24c0*/  FMUL R15, R82, R2.reuse ;  /* 0x00000002520f7220 */ /* 0x080fe40000400000 */
[----:B------:R-:W-:Y:S01]  /*24d0*/  IMAD.X R53, R52, 0x1, R50, P1 ;  /* 0x0000000134357824 */ /* 0x000fe200008e0632 */
[----:B------:R-:W-:Y:S01]  /*24e0*/  IADD3 R47, P1, PT, R10, R49, RZ ;  /* 0x000000310a2f7210 */ /* 0x000fe20007f3e0ff */
[-C--:B------:R-:W-:Y:S01]  /*24f0*/  FMUL R35, R72, R2.reuse ;  /* 0x0000000248237220 */ /* 0x080fe20000400000 */
[----:B------:R0:W-:Y:S01]  /*2500*/  REDG.E.ADD.F32.FTZ.RN.STRONG.GPU desc[UR6][R24.64], R15 ;  /* 0x0000000f180079a6 */ /* 0x0001e2000c12f306 */
[----:B------:R-:W-:-:S02]  /*2510*/  FMUL R45, R16, R2 ;  /* 0x00000002102d7220 */ /* 0x000fc40000400000 */
[----:B------:R-:W-:Y:S01]  /*2520*/  IMAD.X R124, R46, 0x1, R53, P1 ;  /* 0x000000012e7c7824 */ /* 0x000fe200008e0635 */
[----:B------:R-:W-:Y:S01]  /*2530*/  IADD3.X R126, PT, PT, R118, R7, RZ, P0, !PT ;  /* 0x00000007767e7210 */ /* 0x000fe200007fe4ff */
[----:B------:R1:W-:Y:S01]  /*2540*/  REDG.E.ADD.F32.FTZ.RN.STRONG.GPU desc[UR6][R38.64], R35 ;  /* 0x00000023260079a6 */ /* 0x0003e2000c12f306 */
[----:B------:R-:W-:-:S03]  /*2550*/  LEA R40, P0, R41, UR8, 0x2 ;  /* 0x0000000829287c11 */ /* 0x000fc6000f8010ff */
[----:B------:R5:W-:Y:S01]  /*2560*/  REDG.E.ADD.F32.FTZ.RN.STRONG.GPU desc[UR6][R36.64], R45 ;  /* 0x0000002d240079a6 */ /* 0x000be2000c12f306 */
[----:B0-----:R-:W-:Y:S02]  /*2570*/  LEA R24, P1, R47, UR8, 0x2 ;  /* 0x000000082f187c11 */ /* 0x001fe4000f8210ff */
[----:B------:R-:W-:Y:S02]  /*2580*/  IADD3 R15, P2, PT, R3, R58, RZ ;  /* 0x0000003a030f7210 */ /* 0x000fe40007f5e0ff */
[----:B------:R-:W-:Y:S02]  /*2590*/  LEA.HI.X R25, R47, UR9, R124, 0x2, P1 ;  /* 0x000000092f197c11 */ /* 0x000fe400088f147c */
[----:B-1----:R-:W-:Y:S02]  /*25a0*/  IADD3.X R35, PT, PT, R70, R50, RZ, P2, !PT ;  /* 0x0000003246237210 */ /* 0x002fe400017fe4ff */
[----:B------:R-:W-:Y:S01]  /*25b0*/  IADD3 R7, P1, PT, R10, R15, RZ ;  /* 0x0000000f0a077210 */ /* 0x000fe20007f3e0ff */
[----:B-----5:R-:W-:Y:S01]  /*25c0*/  FMUL R36, R81, R114 ;  /* 0x0000007251247220 */ /* 0x020fe20000400000 */
[----:B------:R-:W-:Y:S01]  /*25d0*/  LEA.HI.X R41, R41, UR9, R126, 0x2, P0 ;  /* 0x0000000929297c11 */ /* 0x000fe200080f147e */
[C---:B------:R-:W-:Y:S01]  /*25e0*/  FMUL R90, R81.reuse, R90 ;  /* 0x0000005a515a7220 */ /* 0x040fe20000400000 */
[----:B------:R-:W-:Y:S01]  /*25f0*/  FMUL R116, R81, R116 ;  /* 0x0000007451747220 */ /* 0x000fe20000400000 */
[----:B------:R-:W-:Y:S01]  /*2600*/  IADD3 R39, P0, PT, R73, R49, RZ ;  /* 0x0000003149277210 */ /* 0x000fe20007f1e0ff */
[----:B------:R-:W-:Y:S01]  /*2610*/  FFMA R36, R83, R112, R36 ;  /* 0x0000007053247223 */ /* 0x000fe20000000024 */
[----:B------:R-:W-:Y:S01]  /*2620*/  IADD3.X R38, PT, PT, R46, R35, RZ, P1, !PT ;  /* 0x000000232e267210 */ /* 0x000fe20000ffe4ff */
[----:B------:R-:W-:Y:S01]  /*2630*/  FMUL R37, R81, R92 ;  /* 0x0000005c51257220 */ /* 0x000fe20000400000 */
[----:B------:R-:W-:Y:S01]  /*2640*/  LEA R112, P1, R7, UR8, 0x2 ;  /* 0x0000000807707c11 */ /* 0x000fe2000f8210ff */
[C---:B------:R-:W-:Y:S01]  /*2650*/  FFMA R90, R83.reuse, R104, R90 ;  /* 0x00000068535a7223 */ /* 0x040fe2000000005a */
[----:B------:R-:W-:Y:S01]  /*2660*/  FFMA R116, R83, R122, R116 ;  /* 0x0000007a53747223 */ /* 0x000fe20000000074 */
[----:B------:R-:W-:Y:S01]  /*2670*/  IMAD.X R122, R118, 0x1, R53, P0 ;  /* 0x00000001767a7824 */ /* 0x000fe200000e0635 */
[----:B------:R-:W-:Y:S01]  /*2680*/  LEA R114, P0, R39, UR8, 0x2 ;  /* 0x0000000827727c11 */ /* 0x000fe2000f8010ff */
[----:B------:R-:W-:Y:S01]  /*2690*/  FFMA R106, R83, R106, R37 ;  /* 0x0000006a536a7223 */ /* 0x000fe20000000025 */
[----:B------:R-:W-:Y:S01]  /*26a0*/  LEA.HI.X R113, R7, UR9, R38, 0x2, P1 ;  /* 0x0000000907717c11 */ /* 0x000fe200088f1426 */
[----:B------:R-:W-:Y:S01]  /*26b0*/  FMUL R90, R51, R90 ;  /* 0x0000005a335a7220 */ /* 0x000fe20000400000 */
[----:B------:R-:W-:Y:S01]  /*26c0*/  IADD3 R7, P1, PT, R43, R58, RZ ;  /* 0x0000003a2b077210 */ /* 0x000fe20007f3e0ff */
[----:B------:R-:W-:Y:S01]  /*26d0*/  FMUL R36, R51, R36 ;  /* 0x0000002433247220 */ /* 0x000fe20000400000 */
[----:B------:R-:W-:Y:S01]  /*26e0*/  LEA.HI.X R115, R39, UR9, R122, 0x2, P0 ;  /* 0x0000000927737c11 */ /* 0x000fe200080f147a */
[----:B------:R-:W-:Y:S01]  /*26f0*/  FFMA R37, R87, R106, R90 ;  /* 0x0000006a57257223 */ /* 0x000fe2000000005a */
[----:B------:R-:W-:Y:S01]  /*2700*/  IADD3 R49, P0, PT, R73, R15, RZ ;  /* 0x0000000f49317210 */ /* 0x000fe20007f1e0ff */
[----:B------:R-:W-:Y:S01]  /*2710*/  IMAD.X R15, R56, 0x1, R50, P1 ;  /* 0x00000001380f7824 */ /* 0x000fe200008e0632 */
[----:B------:R-:W-:Y:S01]  /*2720*/  IADD3 R38, P1, PT, R10, R7, RZ ;  /* 0x000000070a267210 */ /* 0x000fe20007f3e0ff */
[----:B------:R-:W-:Y:S01]  /*2730*/  FFMA R39, R87, R116, R36 ;  /* 0x0000007457277223 */ /* 0x000fe20000000024 */
[----:B------:R-:W-:Y:S01]  /*2740*/  FMUL R45, R100, R37 ;  /* 0x00000025642d7220 */ /* 0x000fe20000400000 */
[----:B------:R-:W-:-:S02]  /*2750*/  IADD3.X R90, PT, PT, R118, R35, RZ, P0, !PT ;  /* 0x00000023765a7210 */ /* 0x000fc400007fe4ff */
[----:B------:R-:W-:Y:S01]  /*2760*/  IMAD.X R47, R46, 0x1, R15, P1 ;  /* 0x000000012e2f7824 */ /* 0x000fe200008e060f */
[----:B------:R-:W-:Y:S01]  /*2770*/  LEA R36, P1, R38, UR8, 0x2 ;  /* 0x0000000826247c11 */ /* 0x000fe2000f8210ff */
[----:B------:R-:W-:Y:S01]  /*2780*/  FFMA R45, R80, R39, R45 ;  /* 0x00000027502d7223 */ /* 0x000fe2000000002d */
[----:B------:R-:W-:Y:S01]  /*2790*/  LEA R104, P0, R49, UR8, 0x2 ;  /* 0x0000000831687c11 */ /* 0x000fe2000f8010ff */
[----:B------:R-:W-:Y:S01]  /*27a0*/  FMUL R35, R154, R2 ;  /* 0x000000029a237220 */ /* 0x000fe20000400000 */
[-C--:B------:R-:W-:Y:S01]  /*27b0*/  FMUL R138, R88, R31.reuse ;  /* 0x0000001f588a7220 */ /* 0x080fe20000400000 */
[----:B------:R-:W-:Y:S01]  /*27c0*/  FMUL R134, R34, R31 ;  /* 0x0000001f22867220 */ /* 0x000fe20000400000 */
[----:B------:R-:W-:-:S04]  /*27d0*/  IMAD.WIDE R128, R5, 0x4, R128 ;  /* 0x0000000405807825 */ /* 0x000fc800078e0280 */
[----:B------:R-:W-:Y:S01]  /*27e0*/  FMUL R39, R140, R2 ;  /* 0x000000028c277220 */ /* 0x000fe20000400000 */
[----:B------:R-:W-:Y:S01]  /*27f0*/  FMUL R136, R84, R31 ;  /* 0x0000001f54887220 */ /* 0x000fe20000400000 */
[----:B------:R-:W-:Y:S01]  /*2800*/  LEA.HI.X R37, R38, UR9, R47, 0x2, P1 ;  /* 0x0000000926257c11 */ /* 0x000fe200088f142f */
[----:B------:R-:W-:Y:S01]  /*2810*/  FMUL R45, R2, R45 ;  /* 0x0000002d022d7220 */ /* 0x000fe20000400000 */
[----:B------:R-:W-:Y:S01]  /*2820*/  LEA.HI.X R105, R49, UR9, R90, 0x2, P0 ;  /* 0x0000000931697c11 */ /* 0x000fe200080f145a */
[----:B------:R-:W-:Y:S01]  /*2830*/  FMUL R47, R33, R138 ;  /* 0x0000008a212f7220 */ /* 0x000fe20000400000 */
[----:B------:R-:W-:Y:S01]  /*2840*/  IMAD.WIDE R64, R5, 0x4, R64 ;  /* 0x0000000405407825 */ /* 0x000fe200078e0240 */
[----:B------:R0:W-:Y:S03]  /*2850*/  REDG.E.ADD.F32.FTZ.RN.STRONG.GPU desc[UR6][R120.64], R35 ;  /* 0x00000023780079a6 */ /* 0x0001e6000c12f306 */
[----:B------:R-:W-:Y:S01]  /*2860*/  FMUL R49, R33, R134 ;  /* 0x0000008621317220 */ /* 0x000fe20000400000 */
[C---:B------:R-:W-:Y:S01]  /*2870*/  IMAD.WIDE R132, R5.reuse, 0x4, R132 ;  /* 0x0000000405847825 */ /* 0x040fe200078e0284 */
[----:B------:R-:W5:Y:S03]  /*2880*/  LDG.E.CONSTANT R116, desc[UR6][R128.64] ;  /* 0x0000000680747981 */ /* 0x000f66000c1e9900 */
[C---:B------:R-:W-:Y:S01]  /*2890*/  IMAD.WIDE R130, R5.reuse, 0x4, R130 ;  /* 0x0000000405827825 */ /* 0x040fe200078e0282 */
[----:B------:R-:W-:Y:S03]  /*28a0*/  REDG.E.ADD.F32.FTZ.RN.STRONG.GPU desc[UR6][R40.64], R39 ;  /* 0x00000027280079a6 */ /* 0x000fe6000c12f306 */
[----:B------:R-:W-:-:S04]  /*28b0*/  IMAD.WIDE R60, R5, 0x4, R60 ;  /* 0x00000004053c7825 */ /* 0x000fc800078e023c */
[----:B0-----:R-:W-:Y:S01]  /*28c0*/  FMUL R35, R33, R136 ;  /* 0x0000008821237220 */ /* 0x001fe20000400000 */
[----:B------:R-:W-:Y:S01]  /*28d0*/  REDG.E.ADD.F32.FTZ.RN.STRONG.GPU desc[UR6][R74.64+0xc], R45 ;  /* 0x00000c2d4a0079a6 */ /* 0x000fe2000c12f306 */
[----:B------:R-:W-:-:S03]  /*28e0*/  IMAD.WIDE R12, R5, 0x4, R12 ;  /* 0x00000004050c7825 */ /* 0x000fc600078e020c */
[----:B------:R-:W-:Y:S01]  /*28f0*/  REDG.E.ADD.F32.FTZ.RN.STRONG.GPU desc[UR6][R24.64], R47 ;  /* 0x0000002f180079a6 */ /* 0x000fe2000c12f306 */
[----:B------:R-:W-:-:S03]  /*2900*/  IMAD.WIDE R18, R5, 0x4, R18 ;  /* 0x0000000405127825 */ /* 0x000fc600078e0212 */
[----:B------:R-:W5:Y:S01]  /*2910*/  LDG.E.CONSTANT R120, desc[UR6][R64.64] ;  /* 0x0000000640787981 */ /* 0x000f62000c1e9900 */
[----:B------:R-:W-:-:S03]  /*2920*/  IMAD.WIDE R8, R5, 0x4, R8 ;  /* 0x0000000405087825 */ /* 0x000fc600078e0208 */
[----:B------:R0:W-:Y:S04]  /*2930*/  REDG.E.ADD.F32.FTZ.RN.STRONG.GPU desc[UR6][R114.64], R49 ;  /* 0x00000031720079a6 */ /* 0x0001e8000c12f306 */
[----:B------:R-:W5:Y:S04]  /*2940*/  LDG.E.CONSTANT R106, desc[UR6][R132.64] ;  /* 0x00000006846a7981 */ /* 0x000f68000c1e9900 */
[----:B------:R-:W5:Y:S04]  /*2950*/  LDG.E.CONSTANT R90, desc[UR6][R130.64] ;  /* 0x00000006825a7981 */ /* 0x000f68000c1e9900 */
[----:B------:R1:W-:Y:S04]  /*2960*/  REDG.E.ADD.F32.FTZ.RN.STRONG.GPU desc[UR6][R112.64], R35 ;  /* 0x00000023700079a6 */ /* 0x0003e8000c12f306 */
[----:B------:R-:W5:Y:S04]  /*2970*/  LDG.E.CONSTANT R92, desc[UR6][R12.64] ;  /* 0x000000060c5c7981 */ /* 0x000f68000c1e9900 */
[----:B0-----:R-:W5:Y:S04]  /*2980*/  LDG.E.CONSTANT R114, desc[UR6][R18.64] ;  /* 0x0000000612727981 */ /* 0x001f68000c1e9900 */
[----:B-1----:R0:W5:Y:S04]  /*2990*/  LDG.E.CONSTANT R112, desc[UR6][R60.64] ;  /* 0x000000063c707981 */ /* 0x002168000c1e9900 */
[----:B------:R1:W5:Y:S01]  /*29a0*/  LDG.E.CONSTANT R122, desc[UR6][R8.64] ;  /* 0x00000006087a7981 */ /* 0x000362000c1e9900 */
[----:B------:R-:W-:Y:S01]  /*29b0*/  IADD3 R7, P0, PT, R73, R7, RZ ;  /* 0x0000000749077210 */ /* 0x000fe20007f1e0ff */
[-C--:B------:R-:W-:Y:S01]  /*29c0*/  FMUL R38, R82, R31.reuse ;  /* 0x0000001f52267220 */ /* 0x080fe20000400000 */
[----:B------:R-:W-:Y:S01]  /*29d0*/  IADD3 R25, P1, PT, R95, R58, RZ ;  /* 0x0000003a5f197210 */ /* 0x000fe20007f3e0ff */
[----:B------:R-:W-:Y:S01]  /*29e0*/  FMUL R124, R72, R31 ;  /* 0x0000001f487c7220 */ /* 0x000fe20000400000 */
[----:B------:R-:W-:-:S02]  /*29f0*/  IADD3.X R24, PT, PT, R118, R15, RZ, P0, !PT ;  /* 0x0000000f76187210 */ /* 0x000fc400007fe4ff */
[----:B------:R-:W-:Y:S01]  /*2a00*/  LEA R40, P0, R7, UR8, 0x2 ;  /* 0x0000000807287c11 */ /* 0x000fe2000f8010ff */
[C---:B------:R-:W-:Y:S01]  /*2a10*/  FMUL R39, R33.reuse, R38 ;  /* 0x0000002621277220 */ /* 0x040fe20000400000 */
[----:B------:R-:W-:Y:S01]  /*2a20*/  FMUL R53, R33, R124 ;  /* 0x0000007c21357220 */ /* 0x000fe20000400000 */
[----:B------:R-:W-:Y:S01]  /*2a30*/  IMAD.X R35, R76, 0x1, R50, P1 ;  /* 0x000000014c237824 */ /* 0x000fe200008e0632 */
[----:B------:R-:W-:Y:S02]  /*2a40*/  LEA.HI.X R41, R7, UR9, R24, 0x2, P0 ;  /* 0x0000000907297c11 */ /* 0x000fe400080f1418 */
[----:B------:R-:W-:Y:S01]  /*2a50*/  IADD3 R15, P0, PT, R10, R25, RZ ;  /* 0x000000190a0f7210 */ /* 0x000fe20007f1e0ff */
[----:B------:R-:W-:Y:S03]  /*2a60*/  REDG.E.ADD.F32.FTZ.RN.STRONG.GPU desc[UR6][R104.64], R39 ;  /* 0x00000027680079a6 */ /* 0x000fe6000c12f306 */
[----:B------:R-:W-:Y:S01]  /*2a70*/  IADD3.X R24, PT, PT, R46, R35, RZ, P0, !PT ;  /* 0x000000232e187210 */ /* 0x000fe200007fe4ff */
[----:B------:R2:W-:Y:S01]  /*2a80*/  REDG.E.ADD.F32.FTZ.RN.STRONG.GPU desc[UR6][R36.64], R53 ;  /* 0x00000035240079a6 */ /* 0x0005e2000c12f306 */
[----:B------:R-:W-:Y:S01]  /*2a90*/  FMUL R126, R16, R31 ;  /* 0x0000001f107e7220 */ /* 0x000fe20000400000 */
[----:B---3--:R-:W-:Y:S01]  /*2aa0*/  FMUL R96, R81, R96 ;  /* 0x0000006051607220 */ /* 0x008fe20000400000 */
[----:B--2---:R-:W-:-:S04]  /*2ab0*/  LEA R36, P0, R15, UR8, 0x2 ;  /* 0x000000080f247c11 */ /* 0x004fc8000f8010ff */
[----:B------:R-:W-:Y:S02]  /*2ac0*/  LEA.HI.X R37, R15, UR9, R24, 0x2, P0 ;  /* 0x000000090f257c11 */ /* 0x000fe400080f1418 */
[----:B------:R-:W-:Y:S01]  /*2ad0*/  IADD3 R25, P0, PT, R73, R25, RZ ;  /* 0x0000001949197210 */ /* 0x000fe20007f1e0ff */
[----:B------:R-:W-:Y:S01]  /*2ae0*/  FMUL R7, R33, R126 ;  /* 0x0000007e21077220 */ /* 0x000fe20000400000 */
[----:B------:R-:W-:Y:S01]  /*2af0*/  FMUL R104, R154, R31 ;  /* 0x0000001f9a687220 */ /* 0x000fe20000400000 */
[----:B------:R-:W-:Y:S02]  /*2b00*/  IADD3 R113, PT, PT, R5, R58, RZ ;  /* 0x0000003a05717210 */ /* 0x000fe40007ffe0ff */
[----:B------:R-:W-:Y:S01]  /*2b10*/  IMAD.X R152, R118, 0x1, R35, P0 ;  /* 0x0000000176987824 */ /* 0x000fe200000e0623 */
[----:B------:R-:W-:Y:S01]  /*2b20*/  LEA R24, P0, R25, UR8, 0x2 ;  /* 0x0000000819187c11 */ /* 0x000fe2000f8010ff */
[C---:B------:R-:W-:Y:S01]  /*2b30*/  FMUL R102, R81.reuse, R102 ;  /* 0x0000006651667220 */ /* 0x040fe20000400000 */
[----:B----4-:R-:W-:Y:S01]  /*2b40*/  FMUL R35, R81, R98 ;  /* 0x0000006251237220 */ /* 0x010fe20000400000 */
[----:B------:R-:W-:Y:S01]  /*2b50*/  FFMA R26, R83, R26, R96 ;  /* 0x0000001a531a7223 */ /* 0x000fe20000000060 */
[----:B------:R2:W-:Y:S01]  /*2b60*/  REDG.E.ADD.F32.FTZ.RN.STRONG.GPU desc[UR6][R40.64], R7 ;  /* 0x00000007280079a6 */ /* 0x0005e2000c12f306 */
[----:B------:R-:W-:Y:S01]  /*2b70*/  LEA.HI.X R25, R25, UR9, R152, 0x2, P0 ;  /* 0x0000000919197c11 */ /* 0x000fe200080f1498 */
[----:B------:R-:W-:Y:S01]  /*2b80*/  FMUL R15, R33, R104 ;  /* 0x00000068210f7220 */ /* 0x000fe20000400000 */
[----:B------:R-:W-:Y:S01]  /*2b90*/  SHF.R.S32.HI R115, RZ, 0x1f, R113 ;  /* 0x0000001fff737819 */ /* 0x000fe20000011471 */
[C---:B------:R-:W-:Y:S01]  /*2ba0*/  FFMA R94, R83.reuse, R94, R102 ;  /* 0x0000005e535e7223 */ /* 0x040fe20000000066 */
[----:B------:R-:W-:Y:S01]  /*2bb0*/  FFMA R28, R83, R28, R35 ;  /* 0x0000001c531c7223 */ /* 0x000fe20000000023 */
[----:B------:R-:W-:Y:S01]  /*2bc0*/  FMUL R32, R81, R32 ;  /* 0x0000002051207220 */ /* 0x000fe20000400000 */
[----:B------:R-:W-:Y:S01]  /*2bd0*/  FMUL R26, R51, R26 ;  /* 0x0000001a331a7220 */ /* 0x000fe20000400000 */
[----:B------:R3:W-:Y:S01]  /*2be0*/  REDG.E.ADD.F32.FTZ.RN.STRONG.GPU desc[UR6][R36.64], R15 ;  /* 0x0000000f240079a6 */ /* 0x0007e2000c12f306 */
[----:B--2---:R-:W-:Y:S01]  /*2bf0*/  IADD3 R7, P0, PT, R17, R113, RZ ;  /* 0x0000007111077210 */ /* 0x004fe20007f1e0ff */
[----:B------:R-:W-:Y:S01]  /*2c00*/  FFMA R32, R83, R42, R32 ;  /* 0x0000002a53207223 */ /* 0x000fe20000000020 */
[----:B------:R-:W-:-:S03]  /*2c10*/  FFMA R35, R87, R28, R26 ;  /* 0x0000001c57237223 */ /* 0x000fc6000000001a */
[----:B------:R-:W-:Y:S01]  /*2c20*/  IMAD.X R39, R52, 0x1, R115, P0 ;  /* 0x0000000134277824 */ /* 0x000fe200000e0673 */
[----:B---3--:R-:W-:Y:S01]  /*2c30*/  IADD3 R36, P0, PT, R10, R7, RZ ;  /* 0x000000070a247210 */ /* 0x008fe20007f1e0ff */
[----:B------:R-:W-:Y:S01]  /*2c40*/  FMUL R15, R51, R94 ;  /* 0x0000005e330f7220 */ /* 0x000fe20000400000 */
[----:B------:R-:W-:Y:S01]  /*2c50*/  FMUL R35, R100, R35 ;  /* 0x0000002364237220 */ /* 0x000fe20000400000 */
[----:B------:R-:W-:Y:S02]  /*2c60*/  IADD3 R28, P1, PT, R73, R7, RZ ;  /* 0x00000007491c7210 */ /* 0x000fe40007f3e0ff */
[----:B------:R-:W-:Y:S01]  /*2c70*/  IADD3.X R37, PT, PT, R46, R39, RZ, P0, !PT ;  /* 0x000000272e257210 */ /* 0x000fe200007fe4ff */
[----:B------:R-:W-:Y:S01]  /*2c80*/  FFMA R15, R87, R32, R15 ;  /* 0x00000020570f7223 */ /* 0x000fe2000000000f */
[----:B------:R-:W-:-:S03]  /*2c90*/  LEA R40, P0, R36, UR8, 0x2 ;  /* 0x0000000824287c11 */ /* 0x000fc6000f8010ff */
[----:B------:R-:W-:Y:S01]  /*2ca0*/  FFMA R26, R80, R15, R35 ;  /* 0x0000000f501a7223 */ /* 0x000fe20000000023 */
[----:B------:R-:W-:Y:S01]  /*2cb0*/  LEA.HI.X R41, R36, UR9, R37, 0x2, P0 ;  /* 0x0000000924297c11 */ /* 0x000fe200080f1425 */
[----:B------:R-:W-:Y:S01]  /*2cc0*/  IMAD.X R35, R118, 0x1, R39, P1 ;  /* 0x0000000176237824 */ /* 0x000fe200008e0627 */
[----:B------:R-:W-:Y:S01]  /*2cd0*/  LEA R36, P0, R28, UR8, 0x2 ;  /* 0x000000081c247c11 */ /* 0x000fe2000f8010ff */
[----:B------:R-:W-:-:S03]  /*2ce0*/  FMUL R102, R140, R31 ;  /* 0x0000001f8c667220 */ /* 0x000fc60000400000 */
[----:B------:R-:W-:Y:S02]  /*2cf0*/  LEA.HI.X R37, R28, UR9, R35, 0x2, P0 ;  /* 0x000000091c257c11 */ /* 0x000fe400080f1423 */
[----:B------:R-:W-:Y:S01]  /*2d00*/  IADD3 R28, P0, PT, R3, R113, RZ ;  /* 0x00000071031c7210 */ /* 0x000fe20007f1e0ff */
[C---:B------:R-:W-:Y:S01]  /*2d10*/  FMUL R15, R33.reuse, R26 ;  /* 0x0000001a210f7220 */ /* 0x040fe20000400000 */
[----:B------:R-:W-:Y:S02]  /*2d20*/  FMUL R7, R33, R102 ;  /* 0x0000006621077220 */ /* 0x000fe40000400000 */
[----:B------:R-:W-:Y:S02]  /*2d30*/  IADD3.X R47, PT, PT, R70, R115, RZ, P0, !PT ;  /* 0x00000073462f7210 */ /* 0x000fe400007fe4ff */
[----:B------:R-:W-:Y:S01]  /*2d40*/  IADD3 R26, P0, PT, R10, R28, RZ ;  /* 0x0000001c0a1a7210 */ /* 0x000fe20007f1e0ff */
[-C--:B------:R-:W-:Y:S01]  /*2d50*/  FMUL R98, R88, R29.reuse ;  /* 0x0000001d58627220 */ /* 0x080fe20000400000 */
[----:B------:R2:W-:Y:S01]  /*2d60*/  REDG.E.ADD.F32.FTZ.RN.STRONG.GPU desc[UR6][R24.64], R7 ;  /* 0x00000007180079a6 */ /* 0x0005e2000c12f306 */
[----:B------:R-:W-:-:S02]  /*2d70*/  FMUL R96, R34, R29 ;  /* 0x0000001d22607220 */ /* 0x000fc40000400000 */
[----:B------:R-:W-:Y:S02]  /*2d80*/  IMAD.X R45, R46, 0x1, R47, P0 ;  /* 0x000000012e2d7824 */ /* 0x000fe400000e062f */
[C---:B------:R-:W-:Y:S01]  /*2d90*/  FMUL R35, R33.reuse, R98 ;  /* 0x0000006221237220 */ /* 0x040fe20000400000 */
[----:B------:R-:W-:Y:S01]  /*2da0*/  FMUL R39, R33, R96 ;  /* 0x0000006021277220 */ /* 0x000fe20000400000 */
[----:B------:R3:W-:Y:S01]  /*2db0*/  REDG.E.ADD.F32.FTZ.RN.STRONG.GPU desc[UR6][R74.64], R15 ;  /* 0x0000000f4a0079a6 */ /* 0x0007e2000c12f306 */
[----:B------:R-:W-:-:S03]  /*2dc0*/  FMUL R94, R84, R29 ;  /* 0x0000001d545e7220 */ /* 0x000fc60000400000 */
[----:B------:R4:W-:Y:S01]  /*2dd0*/  REDG.E.ADD.F32.FTZ.RN.STRONG.GPU desc[UR6][R40.64], R35 ;  /* 0x00000023280079a6 */ /* 0x0009e2000c12f306 */
[----:B--2---:R-:W-:-:S03]  /*2de0*/  LEA R24, P0, R26, UR8, 0x2 ;  /* 0x000000081a187c11 */ /* 0x004fc6000f8010ff */
[----:B------:R2:W-:Y:S01]  /*2df0*/  REDG.E.ADD.F32.FTZ.RN.STRONG.GPU desc[UR6][R36.64], R39 ;  /* 0x00000027240079a6 */ /* 0x0005e2000c12f306 */
[----:B------:R-:W-:Y:S02]  /*2e00*/  LEA.HI.X R25, R26, UR9, R45, 0x2, P0 ;  /* 0x000000091a197c11 */ /* 0x000fe400080f142d */
[----:B---3--:R-:W-:-:S04]  /*2e10*/  IADD3 R15, P0, PT, R73, R28, RZ ;  /* 0x0000001c490f7210 */ /* 0x008fc80007f1e0ff */
[----:B------:R-:W-:Y:S02]  /*2e20*/  IADD3.X R26, PT, PT, R118, R47, RZ, P0, !PT ;  /* 0x0000002f761a7210 */ /* 0x000fe400007fe4ff */
[----:B----4-:R-:W-:Y:S02]  /*2e30*/  LEA R40, P0, R15, UR8, 0x2 ;  /* 0x000000080f287c11 */ /* 0x010fe4000f8010ff */
[----:B--2---:R-:W-:Y:S01]  /*2e40*/  IADD3 R36, P1, PT, R43, R113, RZ ;  /* 0x000000712b247210 */ /* 0x004fe20007f3e0ff */
[----:B------:R-:W-:Y:S01]  /*2e50*/  FMUL R7, R33, R94 ;  /* 0x0000005e21077220 */ /* 0x000fe20000400000 */
[----:B------:R-:W-:Y:S02]  /*2e60*/  LEA.HI.X R41, R15, UR9, R26, 0x2, P0 ;  /* 0x000000090f297c11 */ /* 0x000fe400080f141a */
[----:B------:R-:W-:Y:S01]  /*2e70*/  IADD3 R32, P0, PT, R10, R36, RZ ;  /* 0x000000240a207210 */ /* 0x000fe20007f1e0ff */
[----:B------:R-:W-:Y:S01]  /*2e80*/  IMAD.X R37, R56, 0x1, R115, P1 ;  /* 0x0000000138257824 */ /* 0x000fe200008e0673 */
[----:B------:R2:W-:Y:S04]  /*2e90*/  REDG.E.ADD.F32.FTZ.RN.STRONG.GPU desc[UR6][R24.64], R7 ;  /* 0x00000007180079a6 */ /* 0x0005e8000c12f306 */
[----:B------:R-:W-:-:S02]  /*2ea0*/  IADD3.X R35, PT, PT, R46, R37, RZ, P0, !PT ;  /* 0x000000252e237210 */ /* 0x000fc400007fe4ff */
[----:B--2---:R-:W-:-:S04]  /*2eb0*/  LEA R24, P0, R32, UR8, 0x2 ;  /* 0x0000000820187c11 */ /* 0x004fc8000f8010ff */
[----:B------:R-:W-:Y:S02]  /*2ec0*/  LEA.HI.X R25, R32, UR9, R35, 0x2, P0 ;  /* 0x0000000920197c11 */ /* 0x000fe400080f1423 */
[----:B------:R-:W-:Y:S01]  /*2ed0*/  IADD3 R32, P0, PT, R73, R36, RZ ;  /* 0x0000002449207210 */ /* 0x000fe20007f1e0ff */
[----:B------:R-:W-:-:S04]  /*2ee0*/  FMUL R28, R82, R29 ;  /* 0x0000001d521c7220 */ /* 0x000fc80000400000 */
[----:B------:R-:W-:Y:S01]  /*2ef0*/  IMAD.X R35, R118, 0x1, R37, P0 ;  /* 0x0000000176237824 */ /* 0x000fe200000e0625 */
[----:B------:R-:W-:Y:S01]  /*2f00*/  LEA R36, P0, R32, UR8, 0x2 ;  /* 0x0000000820247c11 */ /* 0x000fe2000f8010ff */
[----:B------:R-:W-:Y:S01]  /*2f10*/  FMUL R15, R33, R28 ;  /* 0x0000001c210f7220 */ /* 0x000fe20000400000 */
[----:B------:R-:W-:Y:S02]  /*2f20*/  FMUL R26, R72, R29 ;  /* 0x0000001d481a7220 */ /* 0x000fe40000400000 */
[----:B------:R-:W-:Y:S02]  /*2f30*/  LEA.HI.X R37, R32, UR9, R35, 0x2, P0 ;  /* 0x0000000920257c11 */ /* 0x000fe400080f1423 */
[----:B------:R-:W-:Y:S01]  /*2f40*/  IADD3 R39, P0, PT, R95, R113, RZ ;  /* 0x000000715f277210 */ /* 0x000fe20007f1e0ff */
[----:B------:R2:W-:Y:S01]  /*2f50*/  REDG.E.ADD.F32.FTZ.RN.STRONG.GPU desc[UR6][R40.64], R15 ;  /* 0x0000000f280079a6 */ /* 0x0005e2000c12f306 */
[----:B------:R-:W-:Y:S01]  /*2f60*/  FMUL R7, R33, R26 ;  /* 0x0000001a21077220 */ /* 0x000fe20000400000 */
[----:B------:R-:W-:-:S04]  /*2f70*/  FMUL R42, R16, R29 ;  /* 0x0000001d102a7220 */ /* 0x000fc80000400000 */
[----:B------:R3:W-:Y:S01]  /*2f80*/  REDG.E.ADD.F32.FTZ.RN.STRONG.GPU desc[UR6][R24.64], R7 ;  /* 0x00000007180079a6 */ /* 0x0007e2000c12f306 */
[----:B--2---:R-:W-:Y:S02]  /*2f90*/  IADD3.X R41, PT, PT, R76, R115, RZ, P0, !PT ;  /* 0x000000734c297210 */ /* 0x004fe400007fe4ff */
[----:B------:R-:W-:Y:S01]  /*2fa0*/  IADD3 R32, P0, PT, R10, R39, RZ ;  /* 0x000000270a207210 */ /* 0x000fe20007f1e0ff */
[----:B------:R-:W-:-:S04]  /*2fb0*/  FMUL R15, R33, R42 ;  /* 0x0000002a210f7220 */ /* 0x000fc80000400000 */
[----:B------:R-:W-:Y:S01]  /*2fc0*/  IMAD.X R35, R46, 0x1, R41, P0 ;  /* 0x000000012e237824 */ /* 0x000fe200000e0629 */
[C---:B---3--:R-:W-:Y:S01]  /*2fd0*/  LEA R24, P0, R32.reuse, UR8, 0x2 ;  /* 0x0000000820187c11 */ /* 0x048fe2000f8010ff */
[----:B------:R2:W-:Y:S03]  /*2fe0*/  REDG.E.ADD.F32.FTZ.RN.STRONG.GPU desc[UR6][R36.64], R15 ;  /* 0x0000000f240079a6 */ /* 0x0005e6000c12f306 */
[----:B------:R-:W-:Y:S02]  /*2ff0*/  LEA.HI.X R25, R32, UR9, R35, 0x2, P0 ;  /* 0x0000000920197c11 */ /* 0x000fe400080f1423 */
[----:B------:R-:W-:Y:S01]  /*3000*/  IADD3 R39, P0, PT, R73, R39, RZ ;  /* 0x0000002749277210 */ /* 0x000fe20007f1e0ff */
[C---:B------:R-:W-:Y:S01]  /*3010*/  FMUL R35, R81.reuse, R146 ;  /* 0x0000009251237220 */ /* 0x040fe20000400000 */
[C---:B------:R-:W-:Y:S01]  /*3020*/  FMUL R144, R81.reuse, R144 ;  /* 0x0000009051907220 */ /* 0x040fe20000400000 */
[----:B--2---:R-:W-:Y:S01]  /*3030*/  FMUL R15, R81, R150 ;  /* 0x00000096510f7220 */ /* 0x004fe20000400000 */
[----:B------:R-:W-:-:S02]  /*3040*/  IADD3.X R152, PT, PT, R118, R41, RZ, P0, !PT ;  /* 0x0000002976987210 */ /* 0x000fc400007fe4ff */
[----:B------:R-:W-:Y:S01]  /*3050*/  LEA R40, P0, R39, UR8, 0x2 ;  /* 0x0000000827287c11 */ /* 0x000fe2000f8010ff */
[----:B------:R-:W-:Y:S01]  /*3060*/  FFMA R36, R83, R44, R15 ;  /* 0x0000002c53247223 */ /* 0x000fe2000000000f */
[----:B------:R-:W-:Y:S02]  /*3070*/  IMAD.IADD R44, R5, 0x1, R113 ;  /* 0x00000001052c7824 */ /* 0x000fe400078e0271 */
[----:B------:R-:W-:Y:S01]  /*3080*/  FMUL R148, R81, R148 ;  /* 0x0000009451947220 */ /* 0x000fe20000400000 */
[----:B------:R-:W-:Y:S01]  /*3090*/  LEA.HI.X R41, R39, UR9, R152, 0x2, P0 ;  /* 0x0000000927297c11 */ /* 0x000fe200080f1498 */
[C---:B------:R-:W-:Y:S01]  /*30a0*/  FFMA R142, R83.reuse, R142, R35 ;  /* 0x0000008e538e7223 */ /* 0x040fe20000000023 */
[----:B------:R-:W-:Y:S01]  /*30b0*/  FFMA R144, R83, R30, R144 ;  /* 0x0000001e53907223 */ /* 0x000fe20000000090 */
[----:B------:R-:W-:Y:S01]  /*30c0*/  FMUL R32, R154, R29 ;  /* 0x0000001d9a207220 */ /* 0x000fe20000400000 */
[----:B------:R-:W-:Y:S02]  /*30d0*/  SHF.R.S32.HI R30, RZ, 0x1f, R44 ;  /* 0x0000001fff1e7819 */ /* 0x000fe4000001142c */
[----:B------:R-:W-:Y:S01]  /*30e0*/  IADD3 R35, P0, PT, R17, R44, RZ ;  /* 0x0000002c11237210 */ /* 0x000fe20007f1e0ff */
[----:B------:R-:W-:Y:S01]  /*30f0*/  FFMA R48, R83, R48, R148 ;  /* 0x0000003053307223 */ /* 0x000fe20000000094 */
[----:B------:R-:W-:-:S02]  /*3100*/  FMUL R7, R33, R32 ;  /* 0x0000002021077220 */ /* 0x000fc40000400000 */
[----:B------:R-:W-:Y:S01]  /*3110*/  IADD3.X R39, PT, PT, R52, R30, RZ, P0, !PT ;  /* 0x0000001e34277210 */ /* 0x000fe200007fe4ff */
[C---:B------:R-:W-:Y:S01]  /*3120*/  FMUL R48, R51.reuse, R48 ;  /* 0x0000003033307220 */ /* 0x040fe20000400000 */
[-C--:B------:R-:W-:Y:S01]  /*3130*/  IADD3 R37, P0, PT, R10, R35.reuse, RZ ;  /* 0x000000230a257210 */ /* 0x080fe20007f1e0ff */
[----:B------:R-:W-:Y:S01]  /*3140*/  FMUL R144, R51, R144 ;  /* 0x0000009033907220 */ /* 0x000fe20000400000 */
[----:B------:R-:W-:Y:S01]  /*3150*/  IADD3 R35, P1, PT, R73, R35, RZ ;  /* 0x0000002349237210 */ /* 0x000fe20007f3e0ff */
[----:B------:R2:W-:Y:S02]  /*3160*/  REDG.E.ADD.F32.FTZ.RN.STRONG.GPU desc[UR6][R24.64], R7 ;  /* 0x00000007180079a6 */ /* 0x0005e4000c12f306 */
[----:B------:R-:W-:Y:S01]  /*3170*/  FFMA R15, R87, R36, R144 ;  /* 0x00000024570f7223 */ /* 0x000fe20000000090 */
[----:B------:R-:W-:Y:S01]  /*3180*/  IMAD.X R146, R46, 0x1, R39, P0 ;  /* 0x000000012e927824 */ /* 0x000fe200000e0627 */
[----:B------:R-:W-:Y:S02]  /*3190*/  IADD3.X R144, PT, PT, R118, R39, RZ, P1, !PT ;  /* 0x0000002776907210 */ /* 0x000fe40000ffe4ff */
[----:B------:R-:W-:Y:S01]  /*31a0*/  LEA R36, P1, R35, UR8, 0x2 ;  /* 0x0000000823247c11 */ /* 0x000fe2000f8210ff */
[----:B--2---:R-:W-:Y:S01]  /*31b0*/  FFMA R25, R87, R142, R48 ;  /* 0x0000008e57197223 */ /* 0x004fe20000000030 */
[----:B------:R-:W-:Y:S01]  /*31c0*/  LEA R142, P0, R37, UR8, 0x2 ;  /* 0x00000008258e7c11 */ /* 0x000fe2000f8010ff */
[----:B------:R-:W-:-:S02]  /*31d0*/  FMUL R24, R140, R29 ;  /* 0x0000001d8c187220 */ /* 0x000fc40000400000 */
[----:B------:R-:W-:Y:S01]  /*31e0*/  FMUL R25, R100, R25 ;  /* 0x0000001964197220 */ /* 0x000fe20000400000 */
[----:B------:R-:W-:Y:S01]  /*31f0*/  LEA.HI.X R143, R37, UR9, R146, 0x2, P0 ;  /* 0x00000009258f7c11 */ /* 0x000fe200080f1492 */
[----:B------:R-:W-:Y:S01]  /*3200*/  FMUL R7, R33, R24 ;  /* 0x0000001821077220 */ /* 0x000fe20000400000 */
[----:B------:R-:W-:Y:S01]  /*3210*/  LEA.HI.X R37, R35, UR9, R144, 0x2, P1 ;  /* 0x0000000923257c11 */ /* 0x000fe200088f1490 */
[----:B------:R-:W-:Y:S01]  /*3220*/  FFMA R48, R80, R15, R25 ;  /* 0x0000000f50307223 */ /* 0x000fe20000000019 */
[----:B------:R-:W-:Y:S02]  /*3230*/  IADD3 R35, P0, PT, R3, R44, RZ ;  /* 0x0000002c03237210 */ /* 0x000fe40007f1e0ff */
[----:B------:R2:W-:Y:S01]  /*3240*/  REDG.E.ADD.F32.FTZ.RN.STRONG.GPU desc[UR6][R40.64], R7 ;  /* 0x00000007280079a6 */ /* 0x0005e2000c12f306 */
[C---:B------:R-:W-:Y:S01]  /*3250*/  FMUL R15, R33.reuse, R22 ;  /* 0x00000016210f7220 */ /* 0x040fe20000400000 */
[----:B------:R-:W-:Y:S01]  /*3260*/  FMUL R25, R33, R20 ;  /* 0x0000001421197220 */ /* 0x000fe20000400000 */
[----:B0-----:R-:W-:-:S04]  /*3270*/  IMAD.WIDE R60, R5, 0x4, R60 ;  /* 0x00000004053c7825 */ /* 0x001fc800078e023c */
[----:B--2---:R-:W-:Y:S01]  /*3280*/  FMUL R7, R33, R48 ;  /* 0x0000003021077220 */ /* 0x004fe20000400000 */
[----:B------:R-:W-:Y:S01]  /*3290*/  IMAD.X R41, R70, 0x1, R30, P0 ;  /* 0x0000000146297824 */ /* 0x000fe200000e061e */
[-C--:B------:R-:W-:Y:S02]  /*32a0*/  IADD3 R39, P0, PT, R10, R35.reuse, RZ ;  /* 0x000000230a277210 */ /* 0x080fe40007f1e0ff */
[----:B------:R-:W-:Y:S01]  /*32b0*/  IADD3 R35, P1, PT, R73, R35, RZ ;  /* 0x0000002349237210 */ /* 0x000fe20007f3e0ff */
[----:B------:R-:W-:Y:S01]  /*32c0*/  REDG.E.ADD.F32.FTZ.RN.STRONG.GPU desc[UR6][R74.64+0x4], R7 ;  /* 0x000004074a0079a6 */ /* 0x000fe2000c12f306 */
[----:B-1----:R-:W-:Y:S01]  /*32d0*/  IMAD.WIDE R8, R5, 0x4, R8 ;  /* 0x0000000405087825 */ /* 0x002fe200078e0208 */
[----:B------:R-:W-:Y:S02]  /*32e0*/  IADD3.X R146, PT, PT, R46, R41, RZ, P0, !PT ;  /* 0x000000292e927210 */ /* 0x000fe400007fe4ff */
[----:B------:R0:W-:Y:S01]  /*32f0*/  REDG.E.ADD.F32.FTZ.RN.STRONG.GPU desc[UR6][R142.64], R15 ;  /* 0x0000000f8e0079a6 */ /* 0x0001e2000c12f306 */
[----:B------:R-:W-:Y:S01]  /*3300*/  IMAD.X R144, R118, 0x1, R41, P1 ;  /* 0x0000000176907824 */ /* 0x000fe200008e0629 */
[----:B------:R-:W-:Y:S01]  /*3310*/  LEA R40, P1, R35, UR8, 0x2 ;  /* 0x0000000823287c11 */ /* 0x000fe2000f8210ff */
[----:B------:R-:W-:Y:S01]  /*3320*/  IMAD.WIDE R132, R5, 0x4, R132 ;  /* 0x0000000405847825 */ /* 0x000fe200078e0284 */
[----:B------:R1:W-:Y:S01]  /*3330*/  REDG.E.ADD.F32.FTZ.RN.STRONG.GPU desc[UR6][R36.64], R25 ;  /* 0x00000019240079a6 */ /* 0x0003e2000c12f306 */
[----:B------:R-:W-:-:S02]  /*3340*/  LEA R48, P0, R39, UR8, 0x2 ;  /* 0x0000000827307c11 */ /* 0x000fc4000f8010ff */
[----:B------:R-:W-:Y:S01]  /*3350*/  IMAD.WIDE R128, R5, 0x4, R128 ;  /* 0x0000000405807825 */ /* 0x000fe200078e0280 */
[----:B------:R-:W-:-:S03]  /*3360*/  LEA.HI.X R41, R35, UR9, R144, 0x2, P1 ;  /* 0x0000000923297c11 */ /* 0x000fc600088f1490 */
[C---:B------:R-:W-:Y:S01]  /*3370*/  IMAD.WIDE R64, R5.reuse, 0x4, R64 ;  /* 0x0000000405407825 */ /* 0x040fe200078e0240 */
[----:B0-----:R-:W2:Y:S04]  /*3380*/  LDG.E.CONSTANT R142, desc[UR6][R8.64] ;  /* 0x00000006088e7981 */ /* 0x001ea8000c1e9900 */
[----:B-1----:R-:W3:Y:S01]  /*3390*/  LDG.E.CONSTANT R36, desc[UR6][R60.64] ;  /* 0x000000063c247981 */ /* 0x002ee2000c1e9900 */
[----:B------:R-:W-:Y:S01]  /*33a0*/  IMAD.WIDE R18, R5, 0x4, R18 ;  /* 0x0000000405127825 */ /* 0x000fe200078e0212 */
[----:B------:R-:W-:Y:S02]  /*33b0*/  LEA.HI.X R49, R39, UR9, R146, 0x2, P0 ;  /* 0x0000000927317c11 */ /* 0x000fe400080f1492 */
[----:B------:R-:W4:Y:S01]  /*33c0*/  LDG.E.CONSTANT R144, desc[UR6][R132.64] ;  /* 0x0000000684907981 */ /* 0x000f22000c1e9900 */
[----:B------:R-:W-:-:S03]  /*33d0*/  IMAD.WIDE R130, R5, 0x4, R130 ;  /* 0x0000000405827825 */ /* 0x000fc600078e0282 */
[----:B------:R-:W4:Y:S01]  /*33e0*/  LDG.E.CONSTANT R156, desc[UR6][R128.64] ;  /* 0x00000006809c7981 */ /* 0x000f22000c1e9900 */
[----:B------:R-:W-:-:S03]  /*33f0*/  IMAD.WIDE R12, R5, 0x4, R12 ;  /* 0x00000004050c7825 */ /* 0x000fc600078e020c */
[----:B------:R-:W4:Y:S04]  /*3400*/  LDG.E.CONSTANT R146, desc[UR6][R64.64] ;  /* 0x0000000640927981 */ /* 0x000f28000c1e9900 */
[----:B------:R-:W4:Y:S04]  /*3410*/  LDG.E.CONSTANT R152, desc[UR6][R18.64] ;  /* 0x0000000612987981 */ /* 0x000f28000c1e9900 */
[----:B------:R-:W4:Y:S04]  /*3420*/  LDG.E.CONSTANT R150, desc[UR6][R130.64] ;  /* 0x0000000682967981 */ /* 0x000f28000c1e9900 */
[----:B------:R-:W4:Y:S01]  /*3430*/  LDG.E.CONSTANT R148, desc[UR6][R12.64] ;  /* 0x000000060c947981 */ /* 0x000f22000c1e9900 */
[C---:B------:R-:W-:Y:S01]  /*3440*/  FMUL R15, R33.reuse, R0 ;  /* 0x00000000210f7220 */ /* 0x040fe20000400000 */
[----:B------:R-:W-:Y:S01]  /*3450*/  FMUL R35, R33, R14 ;  /* 0x0000000e21237220 */ /* 0x000fe20000400000 */
[----:B------:R-:W-:-:S03]  /*3460*/  IADD3 R7, P0, PT, R43, R44, RZ ;  /* 0x0000002c2b077210 */ /* 0x000fc60007f1e0ff */
[----:B------:R-:W-:Y:S04]  /*3470*/  REDG.E.ADD.F32.FTZ.RN.STRONG.GPU desc[UR6][R48.64], R15 ;  /* 0x0000000f300079a6 */ /* 0x000fe8000c12f306 */
[----:B------:R0:W-:Y:S02]  /*3480*/  REDG.E.ADD.F32.FTZ.RN.STRONG.GPU desc[UR6][R40.64], R35 ;  /* 0x00000023280079a6 */ /* 0x0001e4000c12f306 */
[----:B0-----:R-:W-:Y:S02]  /*3490*/  IADD3.X R35, PT, PT, R56, R30, RZ, P0, !PT ;  /* 0x0000001e38237210 */ /* 0x001fe400007fe4ff */
[----:B------:R-:W-:-:S05]  /*34a0*/  IADD3 R15, P0, PT, R10, R7, RZ ;  /* 0x000000070a0f7210 */ /* 0x000fca0007f1e0ff */
[----:B------:R-:W-:Y:S01]  /*34b0*/  IMAD.X R40, R46, 0x1, R35, P0 ;  /* 0x000000012e287824 */ /* 0x000fe200000e0623 */
[----:B------:R-:W-:-:S04]  /*34c0*/  LEA R48, P0, R15, UR8, 0x2 ;  /* 0x000000080f307c11 */ /* 0x000fc8000f8010ff */
[----:B------:R-:W-:Y:S02]  /*34d0*/  LEA.HI.X R49, R15, UR9, R40, 0x2, P0 ;  /* 0x000000090f317c11 */ /* 0x000fe400080f1428 */
[----:B------:R-:W-:Y:S01]  /*34e0*/  IADD3 R7, P0, PT, R73, R7, RZ ;  /* 0x0000000749077210 */ /* 0x000fe20007f1e0ff */
[----:B------:R0:W4:Y:S03]  /*34f0*/  LDG.E.CONSTANT R15, desc[UR6][R108.64+0x8] ;  /* 0x000008066c0f7981 */ /* 0x000126000c1e9900 */
[----:B------:R-:W-:Y:S02]  /*3500*/  IADD3.X R158, PT, PT, R118, R35, RZ, P0, !PT ;  /* 0x00000023769e7210 */ /* 0x000fe400007fe4ff */
[----:B------:R-:W-:-:S04]  /*3510*/  LEA R40, P0, R7, UR8, 0x2 ;  /* 0x0000000807287c11 */ /* 0x000fc8000f8010ff */
[----:B------:R-:W-:Y:S02]  /*3520*/  LEA.HI.X R41, R7, UR9, R158, 0x2, P0 ;  /* 0x0000000907297c11 */ /* 0x000fe400080f149e */
[----:B------:R-:W-:Y:S01]  /*3530*/  IADD3 R37, P0, PT, R95, R44, RZ ;  /* 0x0000002c5f257210 */ /* 0x000fe20007f1e0ff */
[----:B------:R-:W-:-:S04]  /*3540*/  FMUL R25, R33, R86 ;  /* 0x0000005621197220 */ /* 0x000fc80000400000 */
[----:B------:R-:W-:Y:S01]  /*3550*/  IMAD.X R39, R76, 0x1, R30, P0 ;  /* 0x000000014c277824 */ /* 0x000fe200000e061e */
[----:B------:R-:W-:Y:S01]  /*3560*/  IADD3 R35, P0, PT, R10, R37, RZ ;  /* 0x000000250a237210 */ /* 0x000fe20007f1e0ff */
[----:B------:R1:W-:Y:S03]  /*3570*/  REDG.E.ADD.F32.FTZ.RN.STRONG.GPU desc[UR6][R48.64], R25 ;  /* 0x00000019300079a6 */ /* 0x0003e6000c12f306 */
[----:B------:R-:W-:Y:S01]  /*3580*/  IADD3.X R158, PT, PT, R46, R39, RZ, P0, !PT ;  /* 0x000000272e9e7210 */ /* 0x000fe200007fe4ff */
[----:B------:R-:W-:-:S05]  /*3590*/  FMUL R7, R33, R68 ;  /* 0x0000004421077220 */ /* 0x000fca0000400000 */
[----:B------:R5:W-:Y:S01]  /*35a0*/  REDG.E.ADD.F32.FTZ.RN.STRONG.GPU desc[UR6][R40.64], R7 ;  /* 0x00000007280079a6 */ /* 0x000be2000c12f306 */
[----:B-1----:R-:W-:-:S04]  /*35b0*/  LEA R48, P0, R35, UR8, 0x2 ;  /* 0x0000000823307c11 */ /* 0x002fc8000f8010ff */
[----:B------:R-:W-:Y:S02]  /*35c0*/  LEA.HI.X R49, R35, UR9, R158, 0x2, P0 ;  /* 0x0000000923317c11 */ /* 0x000fe400080f149e */
[----:B------:R-:W-:Y:S01]  /*35d0*/  IADD3 R35, P0, PT, R73, R37, RZ ;  /* 0x0000002549237210 */ /* 0x000fe20007f1e0ff */
[----:B------:R-:W-:-:S04]  /*35e0*/  FMUL R25, R33, R66 ;  /* 0x0000004221197220 */ /* 0x000fc80000400000 */
[----:B------:R-:W-:Y:S01]  /*35f0*/  IMAD.X R158, R118, 0x1, R39, P0 ;  /* 0x00000001769e7824 */ /* 0x000fe200000e0627 */
[C---:B-----5:R-:W-:Y:S01]  /*3600*/  LEA R40, P0, R35.reuse, UR8, 0x2 ;  /* 0x0000000823287c11 */ /* 0x060fe2000f8010ff */
[----:B------:R1:W-:Y:S03]  /*3610*/  REDG.E.ADD.F32.FTZ.RN.STRONG.GPU desc[UR6][R48.64], R25 ;  /* 0x00000019300079a6 */ /* 0x0003e6000c12f306 */
[----:B------:R-:W-:Y:S01]  /*3620*/  LEA.HI.X R41, R35, UR9, R158, 0x2, P0 ;  /* 0x0000000923297c11 */ /* 0x000fe200080f149e */
[----:B------:R-:W-:Y:S01]  /*3630*/  FMUL R35, R81, R116 ;  /* 0x0000007451237220 */ /* 0x000fe20000400000 */
[----:B------:R-:W-:Y:S01]  /*3640*/  FMUL R7, R33, R78 ;  /* 0x0000004e21077220 */ /* 0x000fe20000400000 */
[----:B------:R-:W-:Y:S01]  /*3650*/  FMUL R106, R81, R106 ;  /* 0x0000006a516a7220 */ /* 0x000fe20000400000 */
[----:B0-----:R-:W-:Y:S01]  /*3660*/  IADD3 R109, PT, PT, R5, R44, RZ ;  /* 0x0000002c056d7210 */ /* 0x001fe20007ffe0ff */
[----:B------:R-:W-:Y:S01]  /*3670*/  FFMA R90, R83, R90, R35 ;  /* 0x0000005a535a7223 */ /* 0x000fe20000000023 */
[C---:B------:R-:W-:Y:S01]  /*3680*/  FMUL R37, R81.reuse, R112 ;  /* 0x0000007051257220 */ /* 0x040fe20000400000 */
[----:B------:R0:W-:Y:S01]  /*3690*/  REDG.E.ADD.F32.FTZ.RN.STRONG.GPU desc[UR6][R40.64], R7 ;  /* 0x00000007280079a6 */ /* 0x0001e2000c12f306 */
[----:B-1----:R-:W-:Y:S01]  /*36a0*/  FMUL R25, R81, R120 ;  /* 0x0000007851197220 */ /* 0x002fe20000400000 */
[----:B------:R-:W-:Y:S01]  /*36b0*/  FFMA R106, R83, R114, R106 ;  /* 0x00000072536a7223 */ /* 0x000fe2000000006a */
[----:B------:R-:W-:-:S02]  /*36c0*/  SHF.R.S32.HI R111, RZ, 0x1f, R109 ;  /* 0x0000001fff6f7819 */ /* 0x000fc4000001146d */
[----:B------:R-:W-:Y:S01]  /*36d0*/  FFMA R92, R83, R92, R25 ;  /* 0x0000005c535c7223 */ /* 0x000fe20000000019 */
[----:B------:R-:W-:Y:S01]  /*36e0*/  FMUL R25, R51, R90 ;  /* 0x0000005a33197220 */ /* 0x000fe20000400000 */
[----:B------:R-:W-:Y:S01]  /*36f0*/  FFMA R122, R83, R122, R37 ;  /* 0x0000007a537a7223 */ /* 0x000fe20000000025 */
[----:B0-----:R-:W-:Y:S02]  /*3700*/  IADD3 R7, P0, PT, R17, R109, RZ ;  /* 0x0000006d11077210 */ /* 0x001fe40007f1e0ff */
[----:B------:R-:W-:Y:S01]  /*3710*/  FFMA R35, R87, R106, R25 ;  /* 0x0000006a57237223 */ /* 0x000fe20000000019 */
[----:B------:R-:W-:Y:S01]  /*3720*/  FMUL R122, R51, R122 ;  /* 0x0000007a337a7220 */ /* 0x000fe20000400000 */
[----:B------:R-:W-:-:S04]  /*3730*/  IMAD.WIDE R132, R5, 0x4, R132 ;  /* 0x0000000405847825 */ /* 0x000fc800078e0284 */
[----:B------:R-:W-:Y:S01]  /*3740*/  IMAD.X R25, R52, 0x1, R111, P0 ;  /* 0x0000000134197824 */ /* 0x000fe200000e066f */
[----:B------:R-:W-:Y:S01]  /*3750*/  IADD3 R39, P0, PT, R10, R7, RZ ;  /* 0x000000070a277210 */ /* 0x000fe20007f1e0ff */
[----:B------:R-:W-:Y:S01]  /*3760*/  FFMA R37, R87, R92, R122 ;  /* 0x0000005c57257223 */ /* 0x000fe2000000007a */
[----:B------:R-:W-:Y:S01]  /*3770*/  IMAD.WIDE R18, R5, 0x4, R18 ;  /* 0x0000000405127825 */ /* 0x000fe200078e0212 */
[----:B------:R0:W5:Y:S01]  /*3780*/  LDG.E.CONSTANT R122, desc[UR6][R132.64] ;  /* 0x00000006847a7981 */ /* 0x000162000c1e9900 */
[----:B------:R-:W-:Y:S02]  /*3790*/  IADD3.X R40, PT, PT, R46, R25, RZ, P0, !PT ;  /* 0x000000192e287210 */ /* 0x000fe400007fe4ff */
[----:B------:R-:W-:-:S04]  /*37a0*/  LEA R48, P0, R39, UR8, 0x2 ;  /* 0x0000000827307c11 */ /* 0x000fc8000f8010ff */
[----:B------:R-:W-:Y:S02]  /*37b0*/  LEA.HI.X R49, R39, UR9, R40, 0x2, P0 ;  /* 0x0000000927317c11 */ /* 0x000fe400080f1428 */
[----:B------:R1:W5:Y:S01]  /*37c0*/  LDG.E.CONSTANT R40, desc[UR6][R18.64] ;  /* 0x0000000612287981 */ /* 0x000362000c1e9900 */
[----:B------:R-:W-:-:S04]  /*37d0*/  IMAD.WIDE R60, R5, 0x4, R60 ;  /* 0x00000004053c7825 */ /* 0x000fc800078e023c */
[----:B------:R-:W-:Y:S01]  /*37e0*/  FMUL R37, R100, R37 ;  /* 0x0000002564257220 */ /* 0x000fe20000400000 */
[C---:B------:R-:W-:Y:S01]  /*37f0*/  IMAD.WIDE R128, R5.reuse, 0x4, R128 ;  /* 0x0000000405807825 */ /* 0x040fe200078e0280 */
[----:B------:R1:W5:Y:S03]  /*3800*/  LDG.E.CONSTANT R108, desc[UR6][R60.64] ;  /* 0x000000063c6c7981 */ /* 0x000366000c1e9900 */
[C---:B------:R-:W-:Y:S01]  /*3810*/  IMAD.WIDE R64, R5.reuse, 0x4, R64 ;  /* 0x0000000405407825 */ /* 0x040fe200078e0240 */
[----:B------:R-:W5:Y:S03]  /*3820*/  LDG.E.CONSTANT R106, desc[UR6][R128.64] ;  /* 0x00000006806a7981 */ /* 0x000f66000c1e9900 */
[C---:B------:R-:W-:Y:S01]  /*3830*/  IMAD.WIDE R8, R5.reuse, 0x4, R8 ;  /* 0x0000000405087825 */ /* 0x040fe200078e0208 */
[----:B------:R1:W5:Y:S03]  /*3840*/  LDG.E.CONSTANT R112, desc[UR6][R64.64] ;  /* 0x0000000640707981 */ /* 0x000366000c1e9900 */
[C---:B------:R-:W-:Y:S01]  /*3850*/  IMAD.WIDE R130, R5.reuse, 0x4, R130 ;  /* 0x0000000405827825 */ /* 0x040fe200078e0282 */
[----:B------:R1:W5:Y:S03]  /*3860*/  LDG.E.CONSTANT R116, desc[UR6][R8.64] ;  /* 0x0000000608747981 */ /* 0x000366000c1e9900 */
[----:B------:R-:W-:-:S04]  /*3870*/  IMAD.WIDE R12, R5, 0x4, R12 ;  /* 0x00000004050c7825 */ /* 0x000fc800078e020c */
[----:B------:R-:W-:Y:S01]  /*3880*/  FFMA R90, R80, R35, R37 ;  /* 0x00000023505a7223 */ /* 0x000fe20000000025 */
[----:B------:R-:W5:Y:S01]  /*3890*/  LDG.E.CONSTANT R114, desc[UR6][R130.64] ;  /* 0x0000000682727981 */ /* 0x000f62000c1e9900 */
[----:B------:R-:W-:-:S03]  /*38a0*/  FMUL R37, R88, R33 ;  /* 0x0000002158257220 */ /* 0x000fc60000400000 */
[----:B------:R1:W5:Y:S01]  /*38b0*/  LDG.E.CONSTANT R120, desc[UR6][R12.64] ;  /* 0x000000060c787981 */ /* 0x000362000c1e9900 */
[----:B------:R-:W-:Y:S01]  /*38c0*/  FMUL R35, R33, R90 ;  /* 0x0000005a21237220 */ /* 0x000fe20000400000 */
[----:B------:R-:W-:-:S04]  /*38d0*/  IADD3 R7, P0, PT, R73, R7, RZ ;  /* 0x0000000749077210 */ /* 0x000fc80007f1e0ff */
[----:B------:R-:W-:Y:S01]  /*38e0*/  REDG.E.ADD.F32.FTZ.RN.STRONG.GPU desc[UR6][R74.64+0x8], R35 ;  /* 0x000008234a0079a6 */ /* 0x000fe2000c12f306 */
[----:B------:R-:W-:-:S03]  /*38f0*/  IMAD.X R88, R118, 0x1, R25, P0 ;  /* 0x0000000176587824 */ /* 0x000fc600000e0619 */
[----:B------:R0:W-:Y:S02]  /*3900*/  REDG.E.ADD.F32.FTZ.RN.STRONG.GPU desc[UR6][R48.64], R37 ;  /* 0x00000025300079a6 */ /* 0x0001e4000c12f306 */
[----:B0-----:R-:W-:-:S04]  /*3910*/  LEA R48, P0, R7, UR8, 0x2 ;  /* 0x0000000807307c11 */ /* 0x001fc8000f8010ff */
[----:B------:R-:W-:Y:S02]  /*3920*/  LEA.HI.X R49, R7, UR9, R88, 0x2, P0 ;  /* 0x0000000907317c11 */ /* 0x000fe400080f1458 */
[----:B------:R-:W-:-:S04]  /*3930*/  IADD3 R37, P0, PT, R3, R109, RZ ;  /* 0x0000006d03257210 */ /* 0x000fc80007f1e0ff */
[----:B------:R-:W-:Y:S02]  /*3940*/  IADD3.X R39, PT, PT, R70, R111, RZ, P0, !PT ;  /* 0x0000006f46277210 */ /* 0x000fe400007fe4ff */
[----:B------:R-:W-:Y:S01]  /*3950*/  IADD3 R25, P0, PT, R10, R37, RZ ;  /* 0x000000250a197210 */ /* 0x000fe20007f1e0ff */
[----:B------:R-:W-:-:S04]  /*3960*/  FMUL R7, R34, R33 ;  /* 0x0000002122077220 */ /* 0x000fc80000400000 */
[----:B------:R-:W-:Y:S01]  /*3970*/  IMAD.X R88, R46, 0x1, R39, P0 ;  /* 0x000000012e587824 */ /* 0x000fe200000e0627 */
[C---:B------:R-:W-:Y:S01]  /*3980*/  LEA R34, P0, R25.reuse, UR8, 0x2 ;  /* 0x0000000819227c11 */ /* 0x040fe2000f8010ff */
[----:B------:R0:W-:Y:S03]  /*3990*/  REDG.E.ADD.F32.FTZ.RN.STRONG.GPU desc[UR6][R48.64], R7 ;  /* 0x00000007300079a6 */ /* 0x0001e6000c12f306 */
[----:B------:R-:W-:Y:S02]  /*39a0*/  LEA.HI.X R35, R25, UR9, R88, 0x2, P0 ;  /* 0x0000000919237c11 */ /* 0x000fe400080f1458 */
[----:B------:R-:W-:Y:S01]  /*39b0*/  IADD3 R37, P0, PT, R73, R37, RZ ;  /* 0x0000002549257210 */ /* 0x000fe20007f1e0ff */
[----:B------:R-:W-:-:S03]  /*39c0*/  FMUL R25, R84, R33 ;  /* 0x0000002154197220 */ /* 0x000fc60000400000 */
[----:B------:R-:W-:Y:S02]  /*39d0*/  IADD3.X R84, PT, PT, R118, R39, RZ, P0, !PT ;  /* 0x0000002776547210 */ /* 0x000fe400007fe4ff */
[----:B------:R1:W-:Y:S01]  /*39e0*/  REDG.E.ADD.F32.FTZ.RN.STRONG.GPU desc[UR6][R34.64], R25 ;  /* 0x00000019220079a6 */ /* 0x0003e2000c12f306 */
[----:B0-----:R-:W-:-:S04]  /*39f0*/  LEA R48, P0, R37, UR8, 0x2 ;  /* 0x0000000825307c11 */ /* 0x001fc8000f8010ff */
[----:B------:R-:W-:Y:S02]  /*3a00*/  LEA.HI.X R49, R37, UR9, R84, 0x2, P0 ;  /* 0x0000000925317c11 */ /* 0x000fe400080f1454 */
[----:B------:R-:W-:Y:S01]  /*3a10*/  IADD3 R39, P0, PT, R43, R109, RZ ;  /* 0x0000006d2b277210 */ /* 0x000fe20007f1e0ff */
[----:B------:R-:W-:-:S04]  /*3a20*/  FMUL R7, R82, R33 ;  /* 0x0000002152077220 */ /* 0x000fc80000400000 */
[----:B------:R-:W-:Y:S01]  /*3a30*/  IMAD.X R41, R56, 0x1, R111, P0 ;  /* 0x0000000138297824 */ /* 0x000fe200000e066f */
[----:B------:R-:W-:Y:S01]  /*3a40*/  IADD3 R37, P0, PT, R10, R39, RZ ;  /* 0x000000270a257210 */ /* 0x000fe20007f1e0ff */
[----:B------:R-:W-:Y:S01]  /*3a50*/  IMAD.WIDE R132, R5, 0x4, R132 ;  /* 0x0000000405847825 */ /* 0x000fe200078e0284 */
[----:B------:R0:W-:Y:S02]  /*3a60*/  REDG.E.ADD.F32.FTZ.RN.STRONG.GPU desc[UR6][R48.64], R7 ;  /* 0x00000007300079a6 */ /* 0x0001e4000c12f306 */
[----:B------:R-:W-:Y:S02]  /*3a70*/  IADD3.X R82, PT, PT, R46, R41, RZ, P0, !PT ;  /* 0x000000292e527210 */ /* 0x000fe400007fe4ff */
[----:B-1----:R-:W-:-:S04]  /*3a80*/  LEA R34, P0, R37, UR8, 0x2 ;  /* 0x0000000825227c11 */ /* 0x002fc8000f8010ff */
[----:B------:R-:W-:Y:S02]  /*3a90*/  LEA.HI.X R35, R37, UR9, R82, 0x2, P0 ;  /* 0x0000000925237c11 */ /* 0x000fe400080f1452 */
[----:B------:R-:W-:Y:S01]  /*3aa0*/  IADD3 R25, P0, PT, R73, R39, RZ ;  /* 0x0000002749197210 */ /* 0x000fe20007f1e0ff */
[-C--:B------:R-:W-:Y:S01]  /*3ab0*/  FMUL R37, R72, R33.reuse ;  /* 0x0000002148257220 */ /* 0x080fe20000400000 */
[----:B------:R-:W-:Y:S01]  /*3ac0*/  IMAD.WIDE R18, R5, 0x4, R18 ;  /* 0x0000000405127825 */ /* 0x000fe200078e0212 */
[----:B------:R-:W5:Y:S03]  /*3ad0*/  LDG.E.CONSTANT R82, desc[UR6][R132.64] ;  /* 0x0000000684527981 */ /* 0x000f66000c1e9900 */
[----:B------:R-:W-:Y:S01]  /*3ae0*/  IMAD.X R72, R118, 0x1, R41, P0 ;  /* 0x0000000176487824 */ /* 0x000fe200000e0629 */
[----:B------:R-:W-:Y:S01]  /*3af0*/  LEA R84, P0, R25, UR8, 0x2 ;  /* 0x0000000819547c11 */ /* 0x000fe2000f8010ff */
[----:B------:R-:W-:Y:S01]  /*3b00*/  FMUL R39, R16, R33 ;  /* 0x0000002110277220 */ /* 0x000fe20000400000 */
[----:B------:R-:W-:Y:S01]  /*3b10*/  IMAD.WIDE R60, R5, 0x4, R60 ;  /* 0x00000004053c7825 */ /* 0x000fe200078e023c */
[----:B------:R1:W-:Y:S01]  /*3b20*/  REDG.E.ADD.F32.FTZ.RN.STRONG.GPU desc[UR6][R34.64], R37 ;  /* 0x00000025220079a6 */ /* 0x0003e2000c12f306 */
[----:B------:R-:W-:-:S02]  /*3b30*/  LEA.HI.X R85, R25, UR9, R72, 0x2, P0 ;  /* 0x0000000919557c11 */ /* 0x000fc400080f1448 */
[----:B0-----:R-:W-:Y:S01]  /*3b40*/  IADD3 R7, P0, PT, R95, R109, RZ ;  /* 0x0000006d5f077210 */ /* 0x001fe20007f1e0ff */
[C---:B------:R-:W-:Y:S01]  /*3b50*/  IMAD.WIDE R64, R5.reuse, 0x4, R64 ;  /* 0x0000000405407825 */ /* 0x040fe200078e0240 */
[----:B------:R-:W5:Y:S02]  /*3b60*/  LDG.E.CONSTANT R92, desc[UR6][R60.64] ;  /* 0x000000063c5c7981 */ /* 0x000f64000c1e9900 */
[----:B------:R-:W-:Y:S02]  /*3b70*/  IADD3.X R25, PT, PT, R76, R111, RZ, P0, !PT ;  /* 0x0000006f4c197210 */ /* 0x000fe400007fe4ff */
[----:B------:R0:W-:Y:S01]  /*3b80*/  REDG.E.ADD.F32.FTZ.RN.STRONG.GPU desc[UR6][R84.64], R39 ;  /* 0x00000027540079a6 */ /* 0x0001e2000c12f306 */
[----:B------:R-:W-:Y:S01]  /*3b90*/  IADD3 R16, P0, PT, R10, R7, RZ ;  /* 0x000000070a107210 */ /* 0x000fe20007f1e0ff */
[C---:B------:R-:W-:Y:S02]  /*3ba0*/  IMAD.WIDE R8, R5.reuse, 0x4, R8 ;  /* 0x0000000405087825 */ /* 0x040fe400078e0208 */
[----:B------:R-:W5:Y:S02]  /*3bb0*/  LDG.E.CONSTANT R90, desc[UR6][R64.64] ;  /* 0x00000006405a7981 */ /* 0x000f64000c1e9900 */
[----:B------:R-:W-:Y:S01]  /*3bc0*/  IMAD.X R41, R46, 0x1, R25, P0 ;  /* 0x000000012e297824 */ /* 0x000fe200000e0619 */
[C---:B-1----:R-:W-:Y:S01]  /*3bd0*/  LEA R34, P0, R16.reuse, UR8, 0x2 ;  /* 0x0000000810227c11 */ /* 0x042fe2000f8010ff */
[C---:B------:R-:W-:Y:S01]  /*3be0*/  IMAD.WIDE R12, R5.reuse, 0x4, R12 ;  /* 0x00000004050c7825 */ /* 0x040fe200078e020c */
[----:B------:R-:W5:Y:S04]  /*3bf0*/  LDG.E.CONSTANT R88, desc[UR6][R8.64] ;  /* 0x0000000608587981 */ /* 0x000f68000c1e9900 */
[----:B0-----:R-:W5:Y:S01]  /*3c00*/  LDG.E.CONSTANT R84, desc[UR6][R18.64] ;  /* 0x0000000612547981 */ /* 0x001f62000c1e9900 */
[----:B------:R-:W-:Y:S01]  /*3c10*/  IMAD.WIDE R128, R5, 0x4, R128 ;  /* 0x0000000405807825 */ /* 0x000fe200078e0280 */
[----:B------:R-:W-:-:S02]  /*3c20*/  LEA.HI.X R35, R16, UR9, R41, 0x2, P0 ;  /* 0x0000000910237c11 */ /* 0x000fc400080f1429 */
[----:B------:R-:W5:Y:S01]  /*3c30*/  LDG.E.CONSTANT R16, desc[UR6][R12.64] ;  /* 0x000000060c107981 */ /* 0x000f62000c1e9900 */
[----:B------:R-:W-:-:S03]  /*3c40*/  IMAD.WIDE R130, R5, 0x4, R130 ;  /* 0x0000000405827825 */ /* 0x000fc600078e0282 */
[----:B------:R-:W5:Y:S04]  /*3c50*/  LDG.E.CONSTANT R48, desc[UR6][R128.64] ;  /* 0x0000000680307981 */ /* 0x000f68000c1e9900 */
[----:B------:R-:W5:Y:S01]  /*3c60*/  LDG.E.CONSTANT R72, desc[UR6][R130.64] ;  /* 0x0000000682487981 */ /* 0x000f62000c1e9900 */
[----:B---3--:R-:W-:-:S04]  /*3c70*/  FMUL R39, R81, R36 ;  /* 0x0000002451277220 */ /* 0x008fc80000400000 */
[----:B--2---:R-:W-:Y:S01]  /*3c80*/  FFMA R142, R83, R142, R39 ;  /* 0x0000008e538e7223 */ /* 0x004fe20000000027 */
[C---:B----4-:R-:W-:Y:S01]  /*3c90*/  FMUL R39, R81.reuse, R144 ;  /* 0x0000009051277220 */ /* 0x050fe20000400000 */
[C---:B------:R-:W-:Y:S01]  /*3ca0*/  FMUL R156, R81.reuse, R156 ;  /* 0x0000009c519c7220 */ /* 0x040fe20000400000 */
[----:B------:R-:W-:Y:S01]  /*3cb0*/  FMUL R37, R154, R33 ;  /* 0x000000219a257220 */ /* 0x000fe20000400000 */
[----:B------:R-:W-:Y:S01]  /*3cc0*/  FMUL R41, R81, R146 ;  /* 0x0000009251297220 */ /* 0x000fe20000400000 */
[----:B------:R-:W-:-:S03]  /*3cd0*/  IADD3 R7, P0, PT, R73, R7, RZ ;  /* 0x0000000749077210 */ /* 0x000fc60007f1e0ff */
[----:B------:R0:W-:Y:S01]  /*3ce0*/  REDG.E.ADD.F32.FTZ.RN.STRONG.GPU desc[UR6][R34.64], R37 ;  /* 0x00000025220079a6 */ /* 0x0001e2000c12f306 */
[----:B------:R-:W-:Y:S01]  /*3cf0*/  FFMA R152, R83, R152, R39 ;  /* 0x0000009853987223 */ /* 0x000fe20000000027 */
[----:B------:R-:W-:Y:S01]  /*3d00*/  FMUL R39, R51, R142 ;  /* 0x0000008e33277220 */ /* 0x000fe20000400000 */
[C---:B------:R-:W-:Y:S01]  /*3d10*/  FFMA R150, R83.reuse, R150, R156 ;  /* 0x0000009653967223 */ /* 0x040fe2000000009c */
[----:B------:R-:W-:-:S03]  /*3d20*/  FFMA R148, R83, R148, R41 ;  /* 0x0000009453947223 */ /* 0x000fc60000000029 */
[----:B------:R-:W-:Y:S01]  /*3d30*/  FMUL R150, R51, R150 ;  /* 0x0000009633967220 */ /* 0x000fe20000400000 */
[----:B0-----:R-:W-:Y:S01]  /*3d40*/  IADD3.X R34, PT, PT, R118, R25, RZ, P0, !PT ;  /* 0x0000001976227210 */ /* 0x001fe200007fe4ff */
[----:B------:R-:W-:Y:S01]  /*3d50*/  FFMA R39, R87, R148, R39 ;  /* 0x0000009457277223 */ /* 0x000fe20000000027 */
[----:B------:R-:W-:Y:S01]  /*3d60*/  LEA R142, P0, R7, UR8, 0x2 ;  /* 0x00000008078e7c11 */ /* 0x000fe2000f8010ff */
[----:B------:R-:W-:Y:S01]  /*3d70*/  FFMA R35, R87, R152, R150 ;  /* 0x0000009857237223 */ /* 0x000fe20000000096 */
[----:B------:R-:W-:Y:S02]  /*3d80*/  IMAD.IADD R36, R5, 0x1, R109 ;  /* 0x0000000105247824 */ /* 0x000fe400078e026d */
[----:B------:R-:W-:Y:S01]  /*3d90*/  FMUL R39, R100, R39 ;  /* 0x0000002764277220 */ /* 0x000fe20000400000 */
[----:B------:R-:W-:Y:S01]  /*3da0*/  LEA.HI.X R143, R7, UR9, R34, 0x2, P0 ;  /* 0x00000009078f7c11 */ /* 0x000fe200080f1422 */
[----:B------:R-:W-:Y:S02]  /*3db0*/  FMUL R7, R140, R33 ;  /* 0x000000218c077220 */ /* 0x000fe40000400000 */
[----:B------:R-:W-:Y:S01]  /*3dc0*/  FFMA R140, R80, R35, R39 ;  /* 0x00000023508c7223 */ /* 0x000fe20000000027 */
[----:B------:R-:W-:-:S02]  /*3dd0*/  SHF.R.S32.HI R34, RZ, 0x1f, R36 ;  /* 0x0000001fff227819 */ /* 0x000fc40000011424 */
[----:B------:R-:W-:Y:S01]  /*3de0*/  IADD3 R39, P0, PT, R17, R36, RZ ;  /* 0x0000002411277210 */ /* 0x000fe20007f1e0ff */
[----:B------:R0:W-:Y:S03]  /*3df0*/  REDG.E.ADD.F32.FTZ.RN.STRONG.GPU desc[UR6][R142.64], R7 ;  /* 0x000000078e0079a6 */ /* 0x0001e6000c12f306 */
        /* <DEDUP_REMOVED lines=9> */
[----:B0-----:R-:W-:Y:S02]  /*3e90*/  IADD3.X R142, PT, PT, R118, R37, RZ, P0, !PT ;  /* 0x00000025768e7210 */ /* 0x001fe400007fe4ff */
[----:B------:R-:W-:Y:S02]  /*3ea0*/  LEA R138, P0, R39, UR8, 0x2 ;  /* 0x00000008278a7c11 */ /* 0x000fe4000f8010ff */
[----:B------:R-:W-:Y:S01]  /*3eb0*/  IADD3 R37, P1, PT, R3, R36, RZ ;  /* 0x0000002403257210 */ /* 0x000fe20007f3e0ff */
[----:B------:R-:W-:Y:S01]  /*3ec0*/  FMUL R7, R15, R134 ;  /* 0x000000860f077220 */ /* 0x000fe20000400000 */
[----:B------:R-:W-:Y:S01]  /*3ed0*/  LEA.HI.X R139, R39, UR9, R142, 0x2, P0 ;  /* 0x00000009278b7c11 */ /* 0x000fe200080f148e */
[C---:B------:R-:W-:Y:S01]  /*3ee0*/  IMAD.IADD R121, R10.reuse, 0x1, R17 ;  /* 0x000000010a797824 */ /* 0x040fe200078e0211 */
[----:B-1----:R-:W-:Y:S01]  /*3ef0*/  IADD3 R25, P0, PT, R10, R37, RZ ;  /* 0x000000250a197210 */ /* 0x002fe20007f1e0ff */
[----:B------:R-:W-:Y:S01]  /*3f00*/  IMAD.X R39, R70, 0x1, R34, P1 ;  /* 0x0000000146277824 */ /* 0x000fe200008e0622 */
[----:B------:R0:W-:Y:S04]  /*3f10*/  REDG.E.ADD.F32.FTZ.RN.STRONG.GPU desc[UR6][R140.64], R35 ;  /* 0x000000238c0079a6 */ /* 0x0001e8000c12f306 */
[----:B------:R-:W-:Y:S01]  /*3f20*/  IADD3.X R142, PT, PT, R46, R39, RZ, P0, !PT ;  /* 0x000000272e8e7210 */ /* 0x000fe200007fe4ff */
[----:B------:R1:W-:Y:S01]  /*3f30*/  REDG.E.ADD.F32.FTZ.RN.STRONG.GPU desc[UR6][R138.64], R7 ;  /* 0x000000078a0079a6 */ /* 0x0003e2000c12f306 */
[----:B------:R-:W-:-:S04]  /*3f40*/  LEA R134, P0, R25, UR8, 0x2 ;  /* 0x0000000819867c11 */ /* 0x000fc8000f8010ff */
[----:B------:R-:W-:Y:S02]  /*3f50*/  LEA.HI.X R135, R25, UR9, R142, 0x2, P0 ;  /* 0x0000000919877c11 */ /* 0x000fe400080f148e */
[----:B------:R-:W-:Y:S01]  /*3f60*/  IADD3 R37, P0, PT, R73, R37, RZ ;  /* 0x0000002549257210 */ /* 0x000fe20007f1e0ff */
[----:B------:R-:W-:-:S03]  /*3f70*/  FMUL R25, R15, R136 ;  /* 0x000000880f197220 */ /* 0x000fc60000400000 */
[----:B------:R-:W-:Y:S02]  /*3f80*/  IADD3.X R136, PT, PT, R118, R39, RZ, P0, !PT ;  /* 0x0000002776887210 */ /* 0x000fe400007fe4ff */
[C---:B0-----:R-:W-:Y:S01]  /*3f90*/  LEA R140, P0, R37.reuse, UR8, 0x2 ;  /* 0x00000008258c7c11 */ /* 0x041fe2000f8010ff */
[----:B------:R0:W-:Y:S01]  /*3fa0*/  REDG.E.ADD.F32.FTZ.RN.STRONG.GPU desc[UR6][R134.64], R25 ;  /* 0x00000019860079a6 */ /* 0x0001e2000c12f306 */
[----:B------:R-:W-:Y:S02]  /*3fb0*/  SHF.R.S32.HI R123, RZ, 0x1f, R121 ;  /* 0x0000001fff7b7819 */ /* 0x000fe40000011479 */
[----:B------:R-:W-:Y:S02]  /*3fc0*/  IADD3 R35, P1, PT, R6, R121, RZ ;  /* 0x0000007906237210 */ /* 0x000fe40007f3e0ff */
[----:B------:R-:W-:Y:S02]  /*3fd0*/  LEA.HI.X R141, R37, UR9, R136, 0x2, P0 ;  /* 0x00000009258d7c11 */ /* 0x000fe400080f1488 */
[----:B------:R-:W-:Y:S01]  /*3fe0*/  IADD3 R37, P0, PT, R43, R36, RZ ;  /* 0x000000242b257210 */ /* 0x000fe20007f1e0ff */
[----:B------:R-:W-:Y:S01]  /*3ff0*/  IMAD.X R136, R23, 0x1, R123, P1 ;  /* 0x0000000117887824 */ /* 0x000fe200008e067b */
[----:B-1----:R-:W-:-:S02]  /*4000*/  LEA R138, P1, R35, UR10, 0x2 ;  /* 0x0000000a238a7c11 */ /* 0x002fc4000f8210ff */
[----:B------:R-:W-:Y:S02]  /*4010*/  IADD3.X R39, PT, PT, R56, R34, RZ, P0, !PT ;  /* 0x0000002238277210 */ /* 0x000fe400007fe4ff */
[-C--:B0-----:R-:W-:Y:S02]  /*4020*/  IADD3 R25, P0, PT, R10, R37.reuse, RZ ;  /* 0x000000250a197210 */ /* 0x081fe40007f1e0ff */
[----:B------:R-:W-:Y:S02]  /*4030*/  LEA.HI.X R139, R35, UR11, R136, 0x2, P1 ;  /* 0x0000000b238b7c11 */ /* 0x000fe400088f1488 */
[----:B------:R-:W-:Y:S01]  /*4040*/  IADD3 R35, P1, PT, R73, R37, RZ ;  /* 0x0000002549237210 */ /* 0x000fe20007f3e0ff */
[----:B------:R-:W-:Y:S01]  /*4050*/  IMAD.X R144, R46, 0x1, R39, P0 ;  /* 0x000000012e907824 */ /* 0x000fe200000e0627 */
[----:B------:R-:W-:Y:S01]  /*4060*/  LEA R136, P0, R25, UR8, 0x2 ;  /* 0x0000000819887c11 */ /* 0x000fe2000f8010ff */
[----:B------:R-:W-:Y:S01]  /*4070*/  IMAD.IADD R55, R73, 0x1, R17 ;  /* 0x0000000149377824 */ /* 0x000fe200078e0211 */
[----:B------:R-:W-:-:S02]  /*4080*/  IADD3.X R142, PT, PT, R118, R39, RZ, P1, !PT ;  /* 0x00000027768e7210 */ /* 0x000fc40000ffe4ff */
[----:B------:R-:W-:Y:S02]  /*4090*/  LEA R134, P1, R35, UR8, 0x2 ;  /* 0x0000000823867c11 */ /* 0x000fe4000f8210ff */
[----:B------:R-:W-:Y:S02]  /*40a0*/  LEA.HI.X R137, R25, UR9, R144, 0x2, P0 ;  /* 0x0000000919897c11 */ /* 0x000fe400080f1490 */
[----:B------:R-:W-:Y:S01]  /*40b0*/  IADD3 R39, P0, PT, R95, R36, RZ ;  /* 0x000000245f277210 */ /* 0x000fe20007f1e0ff */
[----:B------:R-:W-:Y:S01]  /*40c0*/  FMUL R7, R15, R38 ;  /* 0x000000260f077220 */ /* 0x000fe20000400000 */
[----:B------:R-:W-:Y:S01]  /*40d0*/  LEA.HI.X R135, R35, UR9, R142, 0x2, P1 ;  /* 0x0000000923877c11 */ /* 0x000fe200088f148e */
[----:B------:R-:W-:Y:S01]  /*40e0*/  FMUL R25, R15, R124 ;  /* 0x0000007c0f197220 */ /* 0x000fe20000400000 */
[----:B------:R-:W-:Y:S01]  /*40f0*/  SHF.R.S32.HI R53, RZ, 0x1f, R55 ;  /* 0x0000001fff357819 */ /* 0x000fe20000011437 */
[----:B------:R0:W2:Y:S01]  /*4100*/  LDG.E.CONSTANT R38, desc[UR6][R138.64] ;  /* 0x000000068a267981 */ /* 0x0000a2000c1e9900 */
[----:B------:R-:W-:-:S02]  /*4110*/  IADD3 R35, P1, PT, R6, R55, RZ ;  /* 0x0000003706237210 */ /* 0x000fc40007f3e0ff */
[----:B------:R-:W-:Y:S01]  /*4120*/  IADD3.X R45, PT, PT, R76, R34, RZ, P0, !PT ;  /* 0x000000224c2d7210 */ /* 0x000fe200007fe4ff */
[----:B------:R1:W-:Y:S01]  /*4130*/  REDG.E.ADD.F32.FTZ.RN.STRONG.GPU desc[UR6][R140.64], R7 ;  /* 0x000000078c0079a6 */ /* 0x0003e2000c12f306 */
[----:B------:R-:W-:Y:S01]  /*4140*/  IADD3 R37, P0, PT, R10, R39, RZ ;  /* 0x000000270a257210 */ /* 0x000fe20007f1e0ff */
[----:B------:R-:W-:Y:S02]  /*4150*/  IMAD.X R124, R23, 0x1, R53, P1 ;  /* 0x00000001177c7824 */ /* 0x000fe400008e0635 */
[----:B------:R3:W-:Y:S01]  /*4160*/  REDG.E.ADD.F32.FTZ.RN.STRONG.GPU desc[UR6][R136.64], R25 ;  /* 0x00000019880079a6 */ /* 0x0007e2000c12f306 */
[----:B-----5:R-:W-:Y:S01]  /*4170*/  FMUL R122, R81, R122 ;  /* 0x0000007a517a7220 */ /* 0x020fe20000400000 */
[----:B-1----:R-:W-:Y:S01]  /*4180*/  FMUL R7, R15, R126 ;  /* 0x0000007e0f077220 */ /* 0x002fe20000400000 */
[----:B------:R-:W-:Y:S02]  /*4190*/  IADD3.X R126, PT, PT, R46, R45, RZ, P0, !PT ;  /* 0x0000002d2e7e7210 */ /* 0x000fe400007fe4ff */
[----:B---3--:R-:W-:-:S02]  /*41a0*/  IADD3 R25, P1, PT, R73, R39, RZ ;  /* 0x0000002749197210 */ /* 0x008fc40007f3e0ff */
[----:B------:R1:W-:Y:S01]  /*41b0*/  REDG.E.ADD.F32.FTZ.RN.STRONG.GPU desc[UR6][R134.64], R7 ;  /* 0x00000007860079a6 */ /* 0x0003e2000c12f306 */
[----:B------:R-:W-:Y:S01]  /*41c0*/  FFMA R122, R83, R40, R122 ;  /* 0x00000028537a7223 */ /* 0x000fe2000000007a */
[----:B------:R-:W-:Y:S02]  /*41d0*/  LEA R40, P2, R35, UR10, 0x2 ;  /* 0x0000000a23287c11 */ /* 0x000fe4000f8410ff */
[----:B------:R-:W-:Y:S02]  /*41e0*/  LEA R136, P0, R37, UR8, 0x2 ;  /* 0x0000000825887c11 */ /* 0x000fe4000f8010ff */
[----:B------:R-:W-:Y:S01]  /*41f0*/  LEA.HI.X R41, R35, UR11, R124, 0x2, P2 ;  /* 0x0000000b23297c11 */ /* 0x000fe200090f147c */
[----:B------:R-:W-:Y:S01]  /*4200*/  IMAD.X R124, R118, 0x1, R45, P1 ;  /* 0x00000001767c7824 */ /* 0x000fe200008e062d */
[----:B------:R-:W-:Y:S02]  /*4210*/  LEA.HI.X R137, R37, UR9, R126, 0x2, P0 ;  /* 0x0000000925897c11 */ /* 0x000fe400080f147e */
[----:B-1----:R-:W-:Y:S01]  /*4220*/  LEA R134, P0, R25, UR8, 0x2 ;  /* 0x0000000819867c11 */ /* 0x002fe2000f8010ff */
[C---:B------:R-:W-:Y:S01]  /*4230*/  FMUL R7, R81.reuse, R108 ;  /* 0x0000006c51077220 */ /* 0x040fe20000400000 */
[----:B------:R-:W-:Y:S01]  /*4240*/  FMUL R106, R81, R106 ;  /* 0x0000006a516a7220 */ /* 0x000fe20000400000 */
[----:B------:R-:W-:Y:S01]  /*4250*/  IADD3 R103, PT, PT, R5, R36, RZ ;  /* 0x0000002405677210 */ /* 0x000fe20007ffe0ff */
[----:B------:R-:W-:Y:S01]  /*4260*/  IMAD.IADD R49, R73, 0x1, R3 ;  /* 0x0000000149317824 */ /* 0x000fe200078e0203 */
[----:B------:R-:W-:Y:S01]  /*4270*/  LEA.HI.X R135, R25, UR9, R124, 0x2, P0 ;  /* 0x0000000919877c11 */ /* 0x000fe200080f147c */
[----:B------:R-:W-:Y:S01]  /*4280*/  FMUL R25, R81, R112 ;  /* 0x0000007051197220 */ /* 0x000fe20000400000 */
[----:B------:R-:W-:Y:S01]  /*4290*/  FMUL R59, R15, R96 ;  /* 0x000000600f3b7220 */ /* 0x000fe20000400000 */
[----:B------:R-:W-:Y:S01]  /*42a0*/  FFMA R116, R83, R116, R7 ;  /* 0x0000007453747223 */ /* 0x000fe20000000007 */
[----:B------:R1:W3:Y:S03]  /*42b0*/  LDG.E.CONSTANT R101, desc[UR6][R40.64] ;  /* 0x0000000628657981 */ /* 0x0002e6000c1e9900 */
[----:B------:R-:W-:Y:S01]  /*42c0*/  FMUL R116, R51, R116 ;  /* 0x0000007433747220 */ /* 0x000fe20000400000 */
[C---:B------:R-:W-:Y:S01]  /*42d0*/  FFMA R106, R83.reuse, R114, R106 ;  /* 0x00000072536a7223 */ /* 0x040fe2000000006a */
[----:B------:R-:W-:-:S03]  /*42e0*/  FFMA R120, R83, R120, R25 ;  /* 0x0000007853787223 */ /* 0x000fc60000000019 */
[----:B------:R-:W-:Y:S01]  /*42f0*/  FMUL R25, R51, R106 ;  /* 0x0000006a33197220 */ /* 0x000fe20000400000 */
[----:B------:R-:W-:Y:S01]  /*4300*/  FFMA R37, R87, R120, R116 ;  /* 0x0000007857257223 */ /* 0x000fe20000000074 */
[----:B------:R-:W-:Y:S02]  /*4310*/  FMUL R7, R15, R104 ;  /* 0x000000680f077220 */ /* 0x000fe40000400000 */
[----:B------:R-:W-:Y:S01]  /*4320*/  FFMA R35, R87, R122, R25 ;  /* 0x0000007a57237223 */ /* 0x000fe20000000019 */
[----:B------:R-:W-:Y:S01]  /*4330*/  SHF.R.S32.HI R97, RZ, 0x1f, R103 ;  /* 0x0000001fff617819 */ /* 0x000fe20000011467 */
[----:B------:R-:W-:Y:S01]  /*4340*/  FMUL R37, R100, R37 ;  /* 0x0000002564257220 */ /* 0x000fe20000400000 */
[-C--:B------:R-:W-:Y:S02]  /*4350*/  IADD3 R45, P0, PT, R17, R103.reuse, RZ ;  /* 0x00000067112d7210 */ /* 0x080fe40007f1e0ff */
[----:B------:R-:W-:Y:S01]  /*4360*/  IADD3 R39, P2, PT, R3, R103, RZ ;  /* 0x0000006703277210 */ /* 0x000fe20007f5e0ff */
[----:B------:R-:W-:Y:S01]  /*4370*/  FMUL R25, R15, R102 ;  /* 0x000000660f197220 */ /* 0x000fe20000400000 */
[----:B------:R4:W-:Y:S01]  /*4380*/  REDG.E.ADD.F32.FTZ.RN.STRONG.GPU desc[UR6][R136.64], R7 ;  /* 0x00000007880079a6 */ /* 0x0009e2000c12f306 */
[----:B------:R-:W-:Y:S01]  /*4390*/  FFMA R102, R80, R35, R37 ;  /* 0x0000002350667223 */ /* 0x000fe20000000025 */
[----:B------:R-:W-:-:S02]  /*43a0*/  IADD3.X R35, PT, PT, R70, R97, RZ, P2, !PT ;  /* 0x0000006146237210 */ /* 0x000fc400017fe4ff */
[----:B------:R-:W-:Y:S01]  /*43b0*/  IADD3 R37, P2, PT, R10, R39, RZ ;  /* 0x000000270a257210 */ /* 0x000fe20007f5e0ff */
[----:B------:R5:W-:Y:S01]  /*43c0*/  REDG.E.ADD.F32.FTZ.RN.STRONG.GPU desc[UR6][R134.64], R25 ;  /* 0x00000019860079a6 */ /* 0x000be2000c12f306 */
[----:B----4-:R-:W-:Y:S01]  /*43d0*/  IMAD.X R7, R52, 0x1, R97, P0 ;  /* 0x0000000134077824 */ /* 0x010fe200000e0661 */
[-C--:B------:R-:W-:Y:S02]  /*43e0*/  IADD3 R47, P0, PT, R10, R45.reuse, RZ ;  /* 0x0000002d0a2f7210 */ /* 0x080fe40007f1e0ff */
[C---:B------:R-:W-:Y:S01]  /*43f0*/  IMAD.X R104, R46.reuse, 0x1, R35, P2 ;  /* 0x000000012e687824 */ /* 0x040fe200010e0623 */
[----:B------:R-:W-:Y:S02]  /*4400*/  IADD3 R45, P1, PT, R73, R45, RZ ;  /* 0x0000002d492d7210 */ /* 0x000fe40007f3e0ff */
[----:B------:R-:W-:Y:S01]  /*4410*/  LEA R136, P2, R37, UR8, 0x2 ;  /* 0x0000000825887c11 */ /* 0x000fe2000f8410ff */
[----:B------:R-:W-:Y:S01]  /*4420*/  IMAD.X R108, R46, 0x1, R7, P0 ;  /* 0x000000012e6c7824 */ /* 0x000fe200000e0607 */
[----:B------:R-:W-:-:S02]  /*4430*/  LEA R140, P0, R47, UR8, 0x2 ;  /* 0x000000082f8c7c11 */ /* 0x000fc4000f8010ff */
[----:B-----5:R-:W-:Y:S02]  /*4440*/  IADD3 R25, PT, PT, R10, R3, RZ ;  /* 0x000000030a197210 */ /* 0x020fe40007ffe0ff */
[----:B------:R-:W-:Y:S02]  /*4450*/  IADD3.X R106, PT, PT, R118, R7, RZ, P1, !PT ;  /* 0x00000007766a7210 */ /* 0x000fe40000ffe4ff */
[----:B0-----:R-:W-:Y:S02]  /*4460*/  LEA R138, P1, R45, UR8, 0x2 ;  /* 0x000000082d8a7c11 */ /* 0x001fe4000f8210ff */
[----:B------:R-:W-:Y:S02]  /*4470*/  LEA.HI.X R141, R47, UR9, R108, 0x2, P0 ;  /* 0x000000092f8d7c11 */ /* 0x000fe400080f146c */
[----:B------:R-:W-:Y:S02]  /*4480*/  LEA.HI.X R137, R37, UR9, R104, 0x2, P2 ;  /* 0x0000000925897c11 */ /* 0x000fe400090f1468 */
[----:B------:R-:W-:-:S02]  /*4490*/  SHF.R.S32.HI R37, RZ, 0x1f, R25 ;  /* 0x0000001fff257819 */ /* 0x000fc40000011419 */
[C---:B------:R-:W-:Y:S02]  /*44a0*/  IADD3 R63, P0, PT, R6.reuse, R25, RZ ;  /* 0x00000019063f7210 */ /* 0x040fe40007f1e0ff */
[----:B------:R-:W-:Y:S01]  /*44b0*/  LEA.HI.X R139, R45, UR9, R106, 0x2, P1 ;  /* 0x000000092d8b7c11 */ /* 0x000fe200088f146a */
[----:B------:R-:W-:Y:S01]  /*44c0*/  FMUL R45, R15, R98 ;  /* 0x000000620f2d7220 */ /* 0x000fe20000400000 */
[----:B------:R-:W-:Y:S02]  /*44d0*/  SHF.R.S32.HI R57, RZ, 0x1f, R49 ;  /* 0x0000001fff397819 */ /* 0x000fe40000011431 */
[----:B------:R-:W-:Y:S02]  /*44e0*/  IADD3 R47, P1, PT, R6, R49, RZ ;  /* 0x00000031062f7210 */ /* 0x000fe40007f3e0ff */
[----:B------:R-:W-:Y:S02]  /*44f0*/  IADD3.X R98, PT, PT, R23, R37, RZ, P0, !PT ;  /* 0x0000002517627210 */ /* 0x000fe400007fe4ff */
[----:B------:R-:W-:Y:S01]  /*4500*/  LEA R134, P0, R63, UR10, 0x2 ;  /* 0x0000000a3f867c11 */ /* 0x000fe2000f8010ff */
[----:B------:R-:W-:Y:S01]  /*4510*/  FMUL R7, R15, R102 ;  /* 0x000000660f077220 */ /* 0x000fe20000400000 */
[----:B------:R-:W-:Y:S01]  /*4520*/  IMAD.X R96, R23, 0x1, R57, P1 ;  /* 0x0000000117607824 */ /* 0x000fe200008e0639 */
[----:B------:R-:W-:-:S02]  /*4530*/  LEA R104, P1, R47, UR10, 0x2 ;  /* 0x0000000a2f687c11 */ /* 0x000fc4000f8210ff */
[----:B------:R-:W-:Y:S01]  /*4540*/  LEA.HI.X R135, R63, UR11, R98, 0x2, P0 ;  /* 0x0000000b3f877c11 */ /* 0x000fe200080f1462 */
[----:B------:R0:W-:Y:S01]  /*4550*/  REDG.E.ADD.F32.FTZ.RN.STRONG.GPU desc[UR6][R74.64], R7 ;  /* 0x000000074a0079a6 */ /* 0x0001e2000c12f306 */
[----:B------:R-:W-:Y:S02]  /*4560*/  IADD3 R39, P0, PT, R73, R39, RZ ;  /* 0x0000002749277210 */ /* 0x000fe40007f1e0ff */
[----:B------:R-:W-:Y:S01]  /*4570*/  LEA.HI.X R105, R47, UR11, R96, 0x2, P1 ;  /* 0x0000000b2f697c11 */ /* 0x000fe200088f1460 */
[----:B------:R-:W-:Y:S01]  /*4580*/  REDG.E.ADD.F32.FTZ.RN.STRONG.GPU desc[UR6][R140.64], R45 ;  /* 0x0000002d8c0079a6 */ /* 0x000fe2000c12f306 */
[----:B------:R-:W-:-:S03]  /*4590*/  IADD3.X R96, PT, PT, R118, R35, RZ, P0, !PT ;  /* 0x0000002376607210 */ /* 0x000fc600007fe4ff */
[----:B------:R4:W-:Y:S01]  /*45a0*/  REDG.E.ADD.F32.FTZ.RN.STRONG.GPU desc[UR6][R138.64], R59 ;  /* 0x0000003b8a0079a6 */ /* 0x0009e2000c12f306 */
[----:B0-----:R-:W-:-:S04]  /*45b0*/  IADD3 R7, PT, PT, R10, R43, RZ ;  /* 0x0000002b0a077210 */ /* 0x001fc80007ffe0ff */
[----:B------:R-:W-:Y:S02]  /*45c0*/  SHF.R.S32.HI R47, RZ, 0x1f, R7 ;  /* 0x0000001fff2f7819 */ /* 0x000fe40000011407 */
[----:B----4-:R-:W-:Y:S02]  /*45d0*/  LEA R138, P0, R39, UR8, 0x2 ;  /* 0x00000008278a7c11 */ /* 0x010fe4000f8010ff */
[----:B------:R-:W-:Y:S01]  /*45e0*/  IADD3 R59, P1, PT, R6, R7, RZ ;  /* 0x00000007063b7210 */ /* 0x000fe20007f3e0ff */
[----:B------:R-:W-:Y:S01]  /*45f0*/  FMUL R45, R15, R94 ;  /* 0x0000005e0f2d7220 */ /* 0x000fe20000400000 */
[----:B------:R-:W-:Y:S02]  /*4600*/  LEA.HI.X R139, R39, UR9, R96, 0x2, P0 ;  /* 0x00000009278b7c11 */ /* 0x000fe400080f1460 */
[----:B------:R-:W-:Y:S01]  /*4610*/  IADD3 R67, P0, PT, R43, R103, RZ ;  /* 0x000000672b437210 */ /* 0x000fe20007f1e0ff */
[----:B------:R-:W-:Y:S01]  /*4620*/  IMAD.X R94, R23, 0x1, R47, P1 ;  /* 0x00000001175e7824 */ /* 0x000fe200008e062f */
[C---:B------:R-:W-:Y:S01]  /*4630*/  LEA R98, P1, R59.reuse, UR10, 0x2 ;  /* 0x0000000a3b627c11 */ /* 0x040fe2000f8210ff */
[----:B------:R0:W-:Y:S02]  /*4640*/  REDG.E.ADD.F32.FTZ.RN.STRONG.GPU desc[UR6][R136.64], R45 ;  /* 0x0000002d880079a6 */ /* 0x0001e4000c12f306 */
[----:B------:R-:W-:Y:S01]  /*4650*/  IMAD.X R35, R56, 0x1, R97, P0 ;  /* 0x0000000138237824 */ /* 0x000fe200000e0661 */
[----:B------:R-:W-:-:S02]  /*4660*/  LEA.HI.X R99, R59, UR11, R94, 0x2, P1 ;  /* 0x0000000b3b637c11 */ /* 0x000fc400088f145e */
[----:B-1----:R-:W-:Y:S01]  /*4670*/  IADD3 R41, P1, PT, R110, R121, RZ ;  /* 0x000000796e297210 */ /* 0x002fe20007f3e0ff */
[----:B------:R-:W-:-:S04]  /*4680*/  IMAD.WIDE R128, R5, 0x4, R128 ;  /* 0x0000000405807825 */ /* 0x000fc800078e0280 */
[----:B------:R-:W-:Y:S01]  /*4690*/  FMUL R39, R15, R28 ;  /* 0x0000001c0f277220 */ /* 0x000fe20000400000 */
[----:B------:R-:W-:Y:S01]  /*46a0*/  IMAD.WIDE R132, R5, 0x4, R132 ;  /* 0x0000000405847825 */ /* 0x000fe200078e0284 */
[----:B0-----:R-:W-:Y:S01]  /*46b0*/  IADD3 R45, P0, PT, R10, R67, RZ ;  /* 0x000000430a2d7210 */ /* 0x001fe20007f1e0ff */
[----:B------:R-:W4:Y:S01]  /*46c0*/  LDG.E.CONSTANT R124, desc[UR6][R128.64] ;  /* 0x00000006807c7981 */ /* 0x000f22000c1e9900 */
[----:B------:R-:W-:-:S03]  /*46d0*/  IADD3.X R94, PT, PT, R107, R123, RZ, P1, !PT ;  /* 0x0000007b6b5e7210 */ /* 0x000fc60000ffe4ff */
[----:B------:R-:W-:Y:S01]  /*46e0*/  IMAD.X R96, R46, 0x1, R35, P0 ;  /* 0x000000012e607824 */ /* 0x000fe200000e0623 */
[----:B------:R-:W-:Y:S01]  /*46f0*/  LEA R136, P0, R45, UR8, 0x2 ;  /* 0x000000082d887c11 */ /* 0x000fe2000f8010ff */
[----:B------:R-:W-:Y:S01]  /*4700*/  IMAD.WIDE R130, R5, 0x4, R130 ;  /* 0x0000000405827825 */ /* 0x000fe200078e0282 */
[----:B------:R-:W-:Y:S01]  /*4710*/  LEA R40, P1, R41, UR10, 0x2 ;  /* 0x0000000a29287c11 */ /* 0x000fe2000f8210ff */
[----:B------:R-:W5:Y:S01]  /*4720*/  LDG.E.CONSTANT R122, desc[UR6][R132.64] ;  /* 0x00000006847a7981 */ /* 0x000f62000c1e9900 */
[----:B------:R-:W-:Y:S01]  /*4730*/  LEA.HI.X R137, R45, UR9, R96, 0x2, P0 ;  /* 0x000000092d897c11 */ /* 0x000fe200080f1460 */
[----:B------:R-:W-:Y:S01]  /*4740*/  FMUL R45, R15, R26 ;  /* 0x0000001a0f2d7220 */ /* 0x000fe20000400000 */
[----:B------:R-:W-:Y:S01]  /*4750*/  LEA.HI.X R41, R41, UR11, R94, 0x2, P1 ;  /* 0x0000000b29297c11 */ /* 0x000fe200088f145e */
[----:B------:R-:W-:Y:S01]  /*4760*/  IMAD.WIDE R18, R5, 0x4, R18 ;  /* 0x0000000405127825 */ /* 0x000fe200078e0212 */
[----:B------:R-:W-:Y:S01]  /*4770*/  IADD3 R26, P1, PT, R95, R103, RZ ;  /* 0x000000675f1a7210 */ /* 0x000fe20007f3e0ff */
[----:B------:R-:W2:Y:S02]  /*4780*/  LDG.E.CONSTANT R112, desc[UR6][R130.64] ;  /* 0x0000000682707981 */ /* 0x000ea4000c1e9900 */
[----:B------:R-:W-:-:S02]  /*4790*/  FMUL R82, R81, R82 ;  /* 0x0000005251527220 */ /* 0x000fc40000400000 */
[----:B------:R0:W-:Y:S01]  /*47a0*/  REDG.E.ADD.F32.FTZ.RN.STRONG.GPU desc[UR6][R138.64], R39 ;  /* 0x000000278a0079a6 */ /* 0x0001e2000c12f306 */
[----:B------:R-:W-:Y:S01]  /*47b0*/  IMAD.WIDE R60, R5, 0x4, R60 ;  /* 0x00000004053c7825 */ /* 0x000fe200078e023c */
[----:B------:R-:W-:Y:S02]  /*47c0*/  IADD3 R67, P0, PT, R73, R67, RZ ;  /* 0x0000004349437210 */ /* 0x000fe40007f1e0ff */
[----:B------:R-:W3:Y:S01]  /*47d0*/  LDG.E.CONSTANT R114, desc[UR6][R18.64] ;  /* 0x0000000612727981 */ /* 0x000ee2000c1e9900 */
[----:B------:R-:W-:Y:S01]  /*47e0*/  FFMA R82, R83, R84, R82 ;  /* 0x0000005453527223 */ /* 0x000fe20000000052 */
[----:B------:R-:W-:Y:S02]  /*47f0*/  IMAD.WIDE R8, R5, 0x4, R8 ;  /* 0x0000000405087825 */ /* 0x000fe400078e0208 */
[----:B------:R1:W3:Y:S01]  /*4800*/  LDG.E.CONSTANT R28, desc[UR6][R104.64] ;  /* 0x00000006681c7981 */ /* 0x0002e2000c1e9900 */
[----:B0-----:R-:W-:-:S03]  /*4810*/  IADD3.X R39, PT, PT, R76, R97, RZ, P1, !PT ;  /* 0x000000614c277210 */ /* 0x001fc60000ffe4ff */
[----:B------:R-:W5:Y:S01]  /*4820*/  LDG.E.CONSTANT R84, desc[UR6][R60.64] ;  /* 0x000000063c547981 */ /* 0x000f62000c1e9900 */
[----:B------:R-:W-:Y:S01]  /*4830*/  IADD3 R63, P1, PT, R10, R26, RZ ;  /* 0x0000001a0a3f7210 */ /* 0x000fe20007f3e0ff */
[----:B------:R-:W-:Y:S02]  /*4840*/  IMAD.X R96, R118, 0x1, R35, P0 ;  /* 0x0000000176607824 */ /* 0x000fe400000e0623 */
[----:B------:R-:W-:Y:S01]  /*4850*/  FMUL R92, R81, R92 ;  /* 0x0000005c515c7220 */ /* 0x000fe20000400000 */
[----:B------:R0:W2:Y:S01]  /*4860*/  LDG.E.CONSTANT R59, desc[UR6][R134.64] ;  /* 0x00000006863b7981 */ /* 0x0000a2000c1e9900 */
[----:B------:R-:W-:Y:S02]  /*4870*/  IADD3.X R94, PT, PT, R46, R39, RZ, P1, !PT ;  /* 0x000000272e5e7210 */ /* 0x000fe40000ffe4ff */
[----:B-1----:R-:W-:Y:S01]  /*4880*/  LEA R104, P1, R63, UR8, 0x2 ;  /* 0x000000083f687c11 */ /* 0x002fe2000f8210ff */
[----:B------:R1:W-:Y:S01]  /*4890*/  REDG.E.ADD.F32.FTZ.RN.STRONG.GPU desc[UR6][R136.64], R45 ;  /* 0x0000002d880079a6 */ /* 0x0003e2000c12f306 */
[----:B------:R-:W-:-:S02]  /*48a0*/  FFMA R88, R83, R88, R92 ;  /* 0x0000005853587223 */ /* 0x000fc4000000005c */
[----:B------:R-:W-:Y:S01]  /*48b0*/  LEA.HI.X R105, R63, UR9, R94, 0x2, P1 ;  /* 0x000000093f697c11 */ /* 0x000fe200088f145e */
[----:B------:R-:W-:Y:S01]  /*48c0*/  FMUL R90, R81, R90 ;  /* 0x0000005a515a7220 */ /* 0x000fe20000400000 */
[----:B------:R-:W3:Y:S01]  /*48d0*/  LDG.E.CONSTANT R94, desc[UR6][R8.64] ;  /* 0x00000006085e7981 */ /* 0x000ee2000c1e9900 */
[----:B0-----:R-:W-:Y:S01]  /*48e0*/  LEA R134, P0, R67, UR8, 0x2 ;  /* 0x0000000843867c11 */ /* 0x001fe2000f8010ff */
[----:B------:R-:W-:Y:S02]  /*48f0*/  IMAD.WIDE R64, R5, 0x4, R64 ;  /* 0x0000000405407825 */ /* 0x000fe400078e0240 */
[----:B------:R0:W3:Y:S01]  /*4900*/  LDG.E.CONSTANT R40, desc[UR6][R40.64] ;  /* 0x0000000628287981 */ /* 0x0000e2000c1e9900 */
[----:B------:R-:W-:Y:S01]  /*4910*/  LEA.HI.X R135, R67, UR9, R96, 0x2, P0 ;  /* 0x0000000943877c11 */ /* 0x000fe200080f1460 */
[----:B-1----:R-:W-:Y:S01]  /*4920*/  FMUL R45, R15, R42 ;  /* 0x0000002a0f2d7220 */ /* 0x002fe20000400000 */
[----:B------:R-:W-:Y:S01]  /*4930*/  FFMA R16, R83, R16, R90 ;  /* 0x0000001053107223 */ /* 0x000fe2000000005a */
[----:B------:R-:W-:Y:S01]  /*4940*/  FMUL R88, R51, R88 ;  /* 0x0000005833587220 */ /* 0x000fe20000400000 */
[----:B------:R-:W-:Y:S01]  /*4950*/  IMAD.WIDE R12, R5, 0x4, R12 ;  /* 0x00000004050c7825 */ /* 0x000fe200078e020c */
[----:B------:R-:W2:Y:S03]  /*4960*/  LDG.E.CONSTANT R116, desc[UR6][R64.64] ;  /* 0x0000000640747981 */ /* 0x000ea6000c1e9900 */
[----:B0-----:R-:W-:Y:S01]  /*4970*/  FMUL R41, R15, R32 ;  /* 0x000000200f297220 */ /* 0x001fe20000400000 */
[----:B------:R-:W-:Y:S01]  /*4980*/  REDG.E.ADD.F32.FTZ.RN.STRONG.GPU desc[UR6][R134.64], R45 ;  /* 0x0000002d860079a6 */ /* 0x000fe2000c12f306 */
[----:B------:R-:W-:-:S03]  /*4990*/  FMUL R48, R81, R48 ;  /* 0x0000003051307220 */ /* 0x000fc60000400000 */
[----:B------:R0:W-:Y:S01]  /*49a0*/  REDG.E.ADD.F32.FTZ.RN.STRONG.GPU desc[UR6][R104.64], R41 ;  /* 0x00000029680079a6 */ /* 0x0001e2000c12f306 */
[----:B------:R-:W-:-:S03]  /*49b0*/  FFMA R48, R83, R72, R48 ;  /* 0x0000004853307223 */ /* 0x000fc60000000030 */
[----:B------:R-:W3:Y:S01]  /*49c0*/  LDG.E.CONSTANT R120, desc[UR6][R12.64] ;  /* 0x000000060c787981 */ /* 0x000ee2000c1e9900 */
[----:B------:R-:W-:Y:S01]  /*49d0*/  IADD3 R42, P0, PT, R73, R26, RZ ;  /* 0x0000001a492a7210 */ /* 0x000fe20007f1e0ff */
[----:B------:R-:W-:Y:S02]  /*49e0*/  FMUL R71, R15, R86 ;  /* 0x000000560f477220 */ /* 0x000fe40000400000 */
[----:B------:R-:W3:Y:S01]  /*49f0*/  LDG.E.CONSTANT R98, desc[UR6][R98.64] ;  /* 0x0000000662627981 */ /* 0x000ee2000c1e9900 */
[----:B0-----:R-:W-:Y:S01]  /*4a00*/  FFMA R41, R87, R16, R88 ;  /* 0x0000001057297223 */ /* 0x001fe20000000058 */
[----:B------:R-:W-:Y:S02]  /*4a10*/  IMAD.IADD R16, R5, 0x1, R103 ;  /* 0x0000000105107824 */ /* 0x000fe400078e0267 */
[----:B------:R-:W-:-:S03]  /*4a20*/  FMUL R48, R51, R48 ;  /* 0x0000003033307220 */ /* 0x000fc60000400000 */
[----:B------:R-:W-:Y:S02]  /*4a30*/  SHF.R.S32.HI R26, RZ, 0x1f, R16 ;  /* 0x0000001fff1a7819 */ /* 0x000fe40000011410 */
[----:B------:R-:W-:Y:S02]  /*4a40*/  IADD3 R32, P1, PT, R17, R16, RZ ;  /* 0x0000001011207210 */ /* 0x000fe40007f3e0ff */
[----:B------:R-:W-:Y:S01]  /*4a50*/  IADD3.X R63, PT, PT, R118, R39, RZ, P0, !PT ;  /* 0x00000027763f7210 */ /* 0x000fe200007fe4ff */
[----:B------:R-:W-:Y:S01]  /*4a60*/  FFMA R35, R87, R82, R48 ;  /* 0x0000005257237223 */ /* 0x000fe20000000030 */
[----:B------:R-:W-:Y:S01]  /*4a70*/  LEA R104, P0, R42, UR8, 0x2 ;  /* 0x000000082a687c11 */ /* 0x000fe2000f8010ff */
[----:B------:R-:W-:Y:S02]  /*4a80*/  IMAD.X R39, R52, 0x1, R26, P1 ;  /* 0x0000000134277824 */ /* 0x000fe400008e061a */
[----:B------:R-:W-:Y:S01]  /*4a90*/  FMUL R41, R100, R41 ;  /* 0x0000002964297220 */ /* 0x000fe20000400000 */
[----:B------:R-:W-:-:S02]  /*4aa0*/  IADD3 R45, P1, PT, R10, R32, RZ ;  /* 0x000000200a2d7210 */ /* 0x000fc40007f3e0ff */
[----:B------:R-:W-:Y:S01]  /*4ab0*/  LEA.HI.X R105, R42, UR9, R63, 0x2, P0 ;  /* 0x000000092a697c11 */ /* 0x000fe200080f143f */
[----:B------:R-:W-:Y:S01]  /*4ac0*/  FFMA R42, R80, R35, R41 ;  /* 0x00000023502a7223 */ /* 0x000fe20000000029 */
[----:B------:R-:W-:Y:S02]  /*4ad0*/  IADD3.X R48, PT, PT, R46, R39, RZ, P1, !PT ;  /* 0x000000272e307210 */ /* 0x000fe40000ffe4ff */
[----:B------:R-:W-:Y:S01]  /*4ae0*/  LEA R136, P0, R45, UR8, 0x2 ;  /* 0x000000082d887c11 */ /* 0x000fe2000f8010ff */
[C---:B------:R-:W-:Y:S01]  /*4af0*/  FMUL R41, R15.reuse, R42 ;  /* 0x0000002a0f297220 */ /* 0x040fe20000400000 */
[----:B------:R-:W-:Y:S02]  /*4b00*/  FMUL R35, R15, R24 ;  /* 0x000000180f237220 */ /* 0x000fe40000400000 */
[----:B------:R-:W-:Y:S02]  /*4b10*/  LEA.HI.X R137, R45, UR9, R48, 0x2, P0 ;  /* 0x000000092d897c11 */ /* 0x000fe400080f1430 */
[C---:B------:R-:W-:Y:S01]  /*4b20*/  IADD3 R42, P0, PT, R110.reuse, R55, RZ ;  /* 0x000000376e2a7210 */ /* 0x040fe20007f1e0ff */
[----:B------:R-:W-:Y:S01]  /*4b30*/  REDG.E.ADD.F32.FTZ.RN.STRONG.GPU desc[UR6][R104.64], R35 ;  /* 0x00000023680079a6 */ /* 0x000fe2000c12f306 */
[----:B------:R-:W-:-:S03]  /*4b40*/  IADD3 R24, P1, PT, R110, R25, RZ ;  /* 0x000000196e187210 */ /* 0x000fc60007f3e0ff */
[----:B------:R-:W-:Y:S01]  /*4b50*/  IMAD.X R67, R107, 0x1, R53, P0 ;  /* 0x000000016b437824 */ /* 0x000fe200000e0635 */
[----:B------:R-:W-:Y:S01]  /*4b60*/  LEA R138, P0, R42, UR10, 0x2 ;  /* 0x0000000a2a8a7c11 */ /* 0x000fe2000f8010ff */
[----:B------:R-:W-:Y:S01]  /*4b70*/  FMUL R45, R15, R22 ;  /* 0x000000160f2d7220 */ /* 0x000fe20000400000 */
[----:B------:R-:W-:Y:S01]  /*4b80*/  IADD3.X R63, PT, PT, R107, R37, RZ, P1, !PT ;  /* 0x000000256b3f7210 */ /* 0x000fe20000ffe4ff */
[----:B------:R0:W-:Y:S01]  /*4b90*/  REDG.E.ADD.F32.FTZ.RN.STRONG.GPU desc[UR6][R74.64+0x4], R41 ;  /* 0x000004294a0079a6 */ /* 0x0001e2000c12f306 */
[----:B------:R-:W-:Y:S02]  /*4ba0*/  LEA R140, P1, R24, UR10, 0x2 ;  /* 0x0000000a188c7c11 */ /* 0x000fe4000f8210ff */
[----:B------:R-:W-:Y:S01]  /*4bb0*/  LEA.HI.X R139, R42, UR11, R67, 0x2, P0 ;  /* 0x0000000b2a8b7c11 */ /* 0x000fe200080f1443 */
[----:B------:R1:W-:Y:S01]  /*4bc0*/  REDG.E.ADD.F32.FTZ.RN.STRONG.GPU desc[UR6][R136.64], R45 ;  /* 0x0000002d880079a6 */ /* 0x0003e2000c12f306 */
[----:B------:R-:W-:Y:S02]  /*4bd0*/  LEA.HI.X R141, R24, UR11, R63, 0x2, P1 ;  /* 0x0000000b188d7c11 */ /* 0x000fe400088f143f */
[C---:B------:R-:W-:Y:S01]  /*4be0*/  IADD3 R42, P0, PT, R110.reuse, R49, RZ ;  /* 0x000000316e2a7210 */ /* 0x040fe20007f1e0ff */
[----:B------:R1:W3:Y:S01]  /*4bf0*/  LDG.E.CONSTANT R24, desc[UR6][R138.64] ;  /* 0x000000068a187981 */ /* 0x0002e2000c1e9900 */
[----:B------:R-:W-:-:S03]  /*4c00*/  IADD3 R22, P1, PT, R110, R7, RZ ;  /* 0x000000076e167210 */ /* 0x000fc60007f3e0ff */
[C---:B0-----:R-:W-:Y:S01]  /*4c10*/  IMAD.X R41, R107.reuse, 0x1, R57, P0 ;  /* 0x000000016b297824 */ /* 0x041fe200000e0639 */
[----:B------:R-:W-:Y:S01]  /*4c20*/  IADD3.X R35, PT, PT, R107, R47, RZ, P1, !PT ;  /* 0x0000002f6b237210 */ /* 0x000fe20000ffe4ff */
[----:B------:R-:W3:Y:S01]  /*4c30*/  LDG.E.CONSTANT R48, desc[UR6][R140.64] ;  /* 0x000000068c307981 */ /* 0x000ee2000c1e9900 */
[----:B------:R-:W-:Y:S02]  /*4c40*/  LEA R134, P0, R42, UR10, 0x2 ;  /* 0x0000000a2a867c11 */ /* 0x000fe4000f8010ff */
[----:B------:R-:W-:Y:S02]  /*4c50*/  LEA R104, P1, R22, UR10, 0x2 ;  /* 0x0000000a16687c11 */ /* 0x000fe4000f8210ff */
[----:B------:R-:W-:Y:S02]  /*4c60*/  LEA.HI.X R135, R42, UR11, R41, 0x2, P0 ;  /* 0x0000000b2a877c11 */ /* 0x000fe400080f1429 */
[----:B------:R-:W-:Y:S02]  /*4c70*/  LEA.HI.X R105, R22, UR11, R35, 0x2, P1 ;  /* 0x0000000b16697c11 */ /* 0x000fe400088f1423 */
[----:B------:R-:W-:-:S02]  /*4c80*/  IADD3 R35, P0, PT, R73, R32, RZ ;  /* 0x0000002049237210 */ /* 0x000fc40007f1e0ff */
[----:B------:R-:W-:Y:S01]  /*4c90*/  IADD3 R22, P1, PT, R54, R121, RZ ;  /* 0x0000007936167210 */ /* 0x000fe20007f3e0ff */
[----:B------:R0:W3:Y:S02]  /*4ca0*/  LDG.E.CONSTANT R32, desc[UR6][R134.64] ;  /* 0x0000000686207981 */ /* 0x0000e4000c1e9900 */
[----:B------:R-:W-:Y:S01]  /*4cb0*/  IMAD.X R42, R118, 0x1, R39, P0 ;  /* 0x00000001762a7824 */ /* 0x000fe200000e0627 */
[----:B-1----:R-:W-:Y:S01]  /*4cc0*/  LEA R138, P0, R35, UR8, 0x2 ;  /* 0x00000008238a7c11 */ /* 0x002fe2000f8010ff */
[----:B------:R-:W-:Y:S01]  /*4cd0*/  IMAD.WIDE R18, R5, 0x4, R18 ;  /* 0x0000000405127825 */ /* 0x000fe200078e0212 */
[----:B------:R-:W-:Y:S01]  /*4ce0*/  IADD3.X R39, PT, PT, R62, R123, RZ, P1, !PT ;  /* 0x0000007b3e277210 */ /* 0x000fe20000ffe4ff */
[----:B------:R-:W3:Y:S01]  /*4cf0*/  LDG.E.CONSTANT R104, desc[UR6][R104.64] ;  /* 0x0000000668687981 */ /* 0x000ee2000c1e9900 */
[----:B------:R-:W-:Y:S01]  /*4d00*/  LEA.HI.X R139, R35, UR9, R42, 0x2, P0 ;  /* 0x00000009238b7c11 */ /* 0x000fe200080f142a */
[----:B------:R-:W-:Y:S01]  /*4d10*/  FMUL R35, R15, R20 ;  /* 0x000000140f237220 */ /* 0x000fe20000400000 */
[----:B------:R-:W-:-:S02]  /*4d20*/  IADD3 R20, P0, PT, R3, R16, RZ ;  /* 0x0000001003147210 */ /* 0x000fc40007f1e0ff */
[----:B------:R-:W-:Y:S02]  /*4d30*/  LEA R136, P1, R22, UR10, 0x2 ;  /* 0x0000000a16887c11 */ /* 0x000fe4000f8210ff */
[----:B------:R1:W-:Y:S01]  /*4d40*/  REDG.E.ADD.F32.FTZ.RN.STRONG.GPU desc[UR6][R138.64], R35 ;  /* 0x000000238a0079a6 */ /* 0x0003e2000c12f306 */
[----:B------:R-:W-:Y:S01]  /*4d50*/  IMAD.X R41, R70, 0x1, R26, P0 ;  /* 0x0000000146297824 */ /* 0x000fe200000e061a */
[----:B------:R-:W-:Y:S02]  /*4d60*/  LEA.HI.X R137, R22, UR11, R39, 0x2, P1 ;  /* 0x0000000b16897c11 */ /* 0x000fe400088f1427 */
[-C--:B------:R-:W-:Y:S02]  /*4d70*/  IADD3 R22, P0, PT, R10, R20.reuse, RZ ;  /* 0x000000140a167210 */ /* 0x080fe40007f1e0ff */
[----:B------:R-:W-:Y:S01]  /*4d80*/  IADD3 R20, P1, PT, R73, R20, RZ ;  /* 0x0000001449147210 */ /* 0x000fe20007f3e0ff */
[----:B------:R1:W3:Y:S01]  /*4d90*/  LDG.E.CONSTANT R72, desc[UR6][R136.64] ;  /* 0x0000000688487981 */ /* 0x0002e2000c1e9900 */
[----:B------:R-:W-:-:S02]  /*4da0*/  IADD3.X R39, PT, PT, R46, R41, RZ, P0, !PT ;  /* 0x000000292e277210 */ /* 0x000fc400007fe4ff */
[----:B0-----:R-:W-:Y:S01]  /*4db0*/  LEA R134, P0, R22, UR8, 0x2 ;  /* 0x0000000816867c11 */ /* 0x001fe2000f8010ff */
[----:B------:R-:W-:Y:S01]  /*4dc0*/  IMAD.X R41, R118, 0x1, R41, P1 ;  /* 0x0000000176297824 */ /* 0x000fe200008e0629 */
[----:B------:R-:W-:Y:S02]  /*4dd0*/  LEA R140, P1, R20, UR8, 0x2 ;  /* 0x00000008148c7c11 */ /* 0x000fe4000f8210ff */
[----:B------:R-:W-:Y:S02]  /*4de0*/  LEA.HI.X R135, R22, UR9, R39, 0x2, P0 ;  /* 0x0000000916877c11 */ /* 0x000fe400080f1427 */
[----:B------:R-:W-:Y:S02]  /*4df0*/  LEA.HI.X R141, R20, UR9, R41, 0x2, P1 ;  /* 0x00000009148d7c11 */ /* 0x000fe400088f1429 */
[C---:B------:R-:W-:Y:S01]  /*4e00*/  IADD3 R20, P0, PT, R54.reuse, R55, RZ ;  /* 0x0000003736147210 */ /* 0x040fe20007f1e0ff */
[----:B------:R-:W-:Y:S01]  /*4e10*/  FMUL R39, R15, R0 ;  /* 0x000000000f277220 */ /* 0x000fe20000400000 */
[----:B------:R-:W-:-:S02]  /*4e20*/  IADD3 R0, P1, PT, R54, R25, RZ ;  /* 0x0000001936007210 */ /* 0x000fc40007f3e0ff */
[----:B------:R-:W-:Y:S02]  /*4e30*/  IADD3.X R45, PT, PT, R62, R53, RZ, P0, !PT ;  /* 0x000000353e2d7210 */ /* 0x000fe400007fe4ff */
[----:B------:R-:W-:Y:S01]  /*4e40*/  LEA R142, P0, R20, UR10, 0x2 ;  /* 0x0000000a148e7c11 */ /* 0x000fe2000f8010ff */
[----:B------:R-:W-:Y:S02]  /*4e50*/  IMAD.X R41, R62, 0x1, R37, P1 ;  /* 0x000000013e297824 */ /* 0x000fe400008e0625 */
[----:B-1----:R-:W-:Y:S01]  /*4e60*/  FMUL R35, R15, R14 ;  /* 0x0000000e0f237220 */ /* 0x002fe20000400000 */
[----:B------:R-:W-:Y:S01]  /*4e70*/  LEA R138, P1, R0, UR10, 0x2 ;  /* 0x0000000a008a7c11 */ /* 0x000fe2000f8210ff */
[----:B------:R0:W-:Y:S01]  /*4e80*/  REDG.E.ADD.F32.FTZ.RN.STRONG.GPU desc[UR6][R134.64], R39 ;  /* 0x00000027860079a6 */ /* 0x0001e2000c12f306 */
[----:B------:R-:W-:Y:S02]  /*4e90*/  LEA.HI.X R143, R20, UR11, R45, 0x2, P0 ;  /* 0x0000000b148f7c11 */ /* 0x000fe400080f142d */
[----:B------:R-:W-:Y:S01]  /*4ea0*/  IADD3 R14, P0, PT, R54, R49, RZ ;  /* 0x00000031360e7210 */ /* 0x000fe20007f1e0ff */
[----:B------:R1:W-:Y:S01]  /*4eb0*/  REDG.E.ADD.F32.FTZ.RN.STRONG.GPU desc[UR6][R140.64], R35 ;  /* 0x000000238c0079a6 */ /* 0x0003e2000c12f306 */
[----:B------:R-:W-:-:S02]  /*4ec0*/  LEA.HI.X R139, R0, UR11, R41, 0x2, P1 ;  /* 0x0000000b008b7c11 */ /* 0x000fc400088f1429 */
[----:B------:R-:W-:Y:S01]  /*4ed0*/  IADD3 R0, P1, PT, R54, R7, RZ ;  /* 0x0000000736007210 */ /* 0x000fe20007f3e0ff */
[----:B------:R1:W3:Y:S01]  /*4ee0*/  LDG.E.CONSTANT R92, desc[UR6][R142.64] ;  /* 0x000000068e5c7981 */ /* 0x0002e2000c1e9900 */
[----:B------:R-:W-:Y:S02]  /*4ef0*/  IADD3.X R41, PT, PT, R62, R57, RZ, P0, !PT ;  /* 0x000000393e297210 */ /* 0x000fe400007fe4ff */
[----:B------:R-:W-:Y:S01]  /*4f00*/  LEA R136, P0, R14, UR10, 0x2 ;  /* 0x0000000a0e887c11 */ /* 0x000fe2000f8010ff */
[----:B0-----:R-:W-:Y:S01]  /*4f10*/  IMAD.X R39, R62, 0x1, R47, P1 ;  /* 0x000000013e277824 */ /* 0x001fe200008e062f */
[----:B------:R-:W-:Y:S01]  /*4f20*/  LEA R134, P1, R0, UR10, 0x2 ;  /* 0x0000000a00867c11 */ /* 0x000fe2000f8210ff */
[----:B------:R0:W3:Y:S01]  /*4f30*/  LDG.E.CONSTANT R42, desc[UR6][R138.64] ;  /* 0x000000068a2a7981 */ /* 0x0000e2000c1e9900 */
[----:B------:R-:W-:Y:S02]  /*4f40*/  LEA.HI.X R137, R14, UR11, R41, 0x2, P0 ;  /* 0x0000000b0e897c11 */ /* 0x000fe400080f1429 */
[----:B------:R-:W-:-:S02]  /*4f50*/  IADD3 R14, P0, PT, R117, R121, RZ ;  /* 0x00000079750e7210 */ /* 0x000fc40007f1e0ff */
[----:B------:R-:W-:Y:S01]  /*4f60*/  LEA.HI.X R135, R0, UR11, R39, 0x2, P1 ;  /* 0x0000000b00877c11 */ /* 0x000fe200088f1427 */
[----:B------:R0:W3:Y:S01]  /*4f70*/  LDG.E.CONSTANT R20, desc[UR6][R136.64] ;  /* 0x0000000688147981 */ /* 0x0000e2000c1e9900 */
[----:B-1----:R-:W-:Y:S02]  /*4f80*/  IADD3.X R35, PT, PT, R119, R123, RZ, P0, !PT ;  /* 0x0000007b77237210 */ /* 0x002fe400007fe4ff */
[C---:B------:R-:W-:Y:S01]  /*4f90*/  LEA R142, P0, R14.reuse, UR10, 0x2 ;  /* 0x0000000a0e8e7c11 */ /* 0x040fe2000f8010ff */
[----:B------:R1:W3:Y:S01]  /*4fa0*/  LDG.E.CONSTANT R96, desc[UR6][R134.64] ;  /* 0x0000000686607981 */ /* 0x0002e2000c1e9900 */
[----:B------:R-:W-:Y:S02]  /*4fb0*/  IADD3 R0, P1, PT, R117, R55, RZ ;  /* 0x0000003775007210 */ /* 0x000fe40007f3e0ff */
[----:B------:R-:W-:Y:S02]  /*4fc0*/  LEA.HI.X R143, R14, UR11, R35, 0x2, P0 ;  /* 0x0000000b0e8f7c11 */ /* 0x000fe400080f1423 */
[----:B------:R-:W-:Y:S01]  /*4fd0*/  LEA R140, P0, R0, UR10, 0x2 ;  /* 0x0000000a008c7c11 */ /* 0x000fe2000f8010ff */
[----:B------:R-:W-:-:S02]  /*4fe0*/  IMAD.X R35, R119, 0x1, R53, P1 ;  /* 0x0000000177237824 */ /* 0x000fc400008e0635 */
[----:B------:R-:W-:Y:S01]  /*4ff0*/  IMAD.WIDE R60, R5, 0x4, R60 ;  /* 0x00000004053c7825 */ /* 0x000fe200078e023c */
[----:B------:R-:W3:Y:S02]  /*5000*/  LDG.E.CONSTANT R39, desc[UR6][R142.64] ;  /* 0x000000068e277981 */ /* 0x000ee4000c1e9900 */
[----:B------:R-:W-:Y:S02]  /*5010*/  LEA.HI.X R141, R0, UR11, R35, 0x2, P0 ;  /* 0x0000000b008d7c11 */ /* 0x000fe400080f1423 */
[----:B------:R-:W-:Y:S01]  /*5020*/  IADD3 R0, P0, PT, R117, R25, RZ ;  /* 0x0000001975007210 */ /* 0x000fe20007f1e0ff */
[----:B------:R-:W-:Y:S01]  /*5030*/  IMAD.WIDE R128, R5, 0x4, R128 ;  /* 0x0000000405807825 */ /* 0x000fe200078e0280 */
[----:B------:R-:W3:Y:S02]  /*5040*/  LDG.E.CONSTANT R106, desc[UR6][R60.64] ;  /* 0x000000063c6a7981 */ /* 0x000ee4000c1e9900 */
[----:B------:R-:W-:Y:S02]  /*5050*/  IADD3.X R35, PT, PT, R119, R37, RZ, P0, !PT ;  /* 0x0000002577237210 */ /* 0x000fe400007fe4ff */
[C---:B0-----:R-:W-:Y:S01]  /*5060*/  LEA R138, P0, R0.reuse, UR10, 0x2 ;  /* 0x0000000a008a7c11 */ /* 0x041fe2000f8010ff */
[----:B------:R-:W-:Y:S01]  /*5070*/  IMAD.WIDE R64, R5, 0x4, R64 ;  /* 0x0000000405407825 */ /* 0x000fe200078e0240 */
[----:B------:R-:W3:Y:S02]  /*5080*/  LDG.E.CONSTANT R108, desc[UR6][R128.64] ;  /* 0x00000006806c7981 */ /* 0x000ee4000c1e9900 */
[----:B------:R-:W-:-:S02]  /*5090*/  LEA.HI.X R139, R0, UR11, R35, 0x2, P0 ;  /* 0x0000000b008b7c11 */ /* 0x000fc400080f1423 */
[----:B------:R-:W-:Y:S01]  /*50a0*/  IADD3 R0, P0, PT, R117, R49, RZ ;  /* 0x0000003175007210 */ /* 0x000fe20007f1e0ff */
[----:B------:R-:W-:Y:S01]  /*50b0*/  IMAD.WIDE R8, R5, 0x4, R8 ;  /* 0x0000000405087825 */ /* 0x000fe200078e0208 */
[----:B------:R-:W3:Y:S03]  /*50c0*/  LDG.E.CONSTANT R41, desc[UR6][R140.64] ;  /* 0x000000068c297981 */ /* 0x000ee6000c1e9900 */
[----:B------:R-:W-:Y:S01]  /*50d0*/  IMAD.X R45, R119, 0x1, R57, P0 ;  /* 0x00000001772d7824 */ /* 0x000fe200000e0639 */
[C---:B------:R-:W-:Y:S01]  /*50e0*/  LEA R136, P0, R0.reuse, UR10, 0x2 ;  /* 0x0000000a00887c11 */ /* 0x040fe2000f8010ff */
[----:B------:R-:W-:Y:S01]  /*50f0*/  IMAD.WIDE R132, R5, 0x4, R132 ;  /* 0x0000000405847825 */ /* 0x000fe200078e0284 */
[----:B------:R-:W3:Y:S02]  /*5100*/  LDG.E.CONSTANT R90, desc[UR6][R8.64] ;  /* 0x00000006085a7981 */ /* 0x000ee4000c1e9900 */
[----:B------:R-:W-:-:S02]  /*5110*/  LEA.HI.X R137, R0, UR11, R45, 0x2, P0 ;  /* 0x0000000b00897c11 */ /* 0x000fc400080f142d */
[----:B------:R-:W-:Y:S01]  /*5120*/  IADD3 R0, P0, PT, R117, R7, RZ ;  /* 0x0000000775007210 */ /* 0x000fe20007f1e0ff */
[----:B------:R-:W-:Y:S01]  /*5130*/  IMAD.WIDE R130, R5, 0x4, R130 ;  /* 0x0000000405827825 */ /* 0x000fe200078e0282 */
[----:B------:R-:W3:Y:S02]  /*5140*/  LDG.E.CONSTANT R14, desc[UR6][R132.64] ;  /* 0x00000006840e7981 */ /* 0x000ee4000c1e9900 */
[----:B------:R-:W-:Y:S02]  /*5150*/  IADD3.X R45, PT, PT, R119, R47, RZ, P0, !PT ;  /* 0x0000002f772d7210 */ /* 0x000fe400007fe4ff */
[C---:B-1----:R-:W-:Y:S01]  /*5160*/  LEA R134, P0, R0.reuse, UR10, 0x2 ;  /* 0x0000000a00867c11 */ /* 0x042fe2000f8010ff */
[----:B------:R-:W-:Y:S01]  /*5170*/  IMAD.WIDE R12, R5, 0x4, R12 ;  /* 0x00000004050c7825 */ /* 0x000fe200078e020c */
[----:B------:R-:W3:Y:S02]  /*5180*/  LDG.E.CONSTANT R22, desc[UR6][R130.64] ;  /* 0x0000000682167981 */ /* 0x000ee4000c1e9900 */
[----:B------:R-:W-:-:S02]  /*5190*/  LEA.HI.X R135, R0, UR11, R45, 0x2, P0 ;  /* 0x0000000b00877c11 */ /* 0x000fc400080f142d */
[----:B------:R-:W-:Y:S01]  /*51a0*/  IADD3 R63, P0, PT, R43, R16, RZ ;  /* 0x000000102b3f7210 */ /* 0x000fe20007f1e0ff */
[----:B------:R0:W3:Y:S04]  /*51b0*/  LDG.E.CONSTANT R0, desc[UR6][R18.64] ;  /* 0x0000000612007981 */ /* 0x0000e8000c1e9900 */
[----:B------:R-:W-:Y:S01]  /*51c0*/  IMAD.X R77, R56, 0x1, R26, P0 ;  /* 0x00000001384d7824 */ /* 0x000fe200000e061a */
[----:B------:R-:W-:Y:S01]  /*51d0*/  IADD3 R69, P0, PT, R10, R63, RZ ;  /* 0x0000003f0a457210 */ /* 0x000fe20007f1e0ff */
[----:B------:R1:W3:Y:S03]  /*51e0*/  LDG.E.CONSTANT R82, desc[UR6][R12.64] ;  /* 0x000000060c527981 */ /* 0x0002e6000c1e9900 */
[----:B------:R-:W-:Y:S01]  /*51f0*/  IADD3.X R88, PT, PT, R46, R77, RZ, P0, !PT ;  /* 0x0000004d2e587210 */ /* 0x000fe200007fe4ff */
[----:B----4-:R-:W-:Y:S01]  /*5200*/  FMUL R124, R81, R124 ;  /* 0x0000007c517c7220 */ /* 0x010fe20000400000 */
[----:B0-----:R-:W-:Y:S01]  /*5210*/  LEA R18, P0, R69, UR8, 0x2 ;  /* 0x0000000845127c11 */ /* 0x001fe2000f8010ff */
[----:B-----5:R-:W-:-:S03]  /*5220*/  FMUL R84, R81, R84 ;  /* 0x0000005451547220 */ /* 0x020fc60000400000 */
[----:B------:R-:W-:Y:S01]  /*5230*/  LEA.HI.X R19, R69, UR9, R88, 0x2, P0 ;  /* 0x0000000945137c11 */ /* 0x000fe200080f1458 */
[----:B--2---:R-:W-:Y:S01]  /*5240*/  FMUL R116, R81, R116 ;  /* 0x0000007451747220 */ /* 0x004fe20000400000 */
[----:B------:R0:W2:Y:S01]  /*5250*/  LDG.E.CONSTANT R88, desc[UR6][R64.64] ;  /* 0x0000000640587981 */ /* 0x0000a2000c1e9900 */
[----:B------:R-:W-:Y:S02]  /*5260*/  IADD3 R79, P0, PT, R73, R63, RZ ;  /* 0x0000003f494f7210 */ /* 0x000fe40007f1e0ff */
[----:B------:R-:W-:Y:S01]  /*5270*/  IADD3 R69, P1, PT, R95, R16, RZ ;  /* 0x000000105f457210 */ /* 0x000fe20007f3e0ff */
[----:B------:R4:W-:Y:S02]  /*5280*/  REDG.E.ADD.F32.FTZ.RN.STRONG.GPU desc[UR6][R18.64], R71 ;  /* 0x00000047120079a6 */ /* 0x0009e4000c12f306 */
[----:B------:R-:W-:Y:S01]  /*5290*/  IMAD.X R86, R118, 0x1, R77, P0 ;  /* 0x0000000176567824 */ /* 0x000fe200000e064d */
[----:B------:R-:W-:Y:S01]  /*52a0*/  IADD3.X R63, PT, PT, R76, R26, RZ, P1, !PT ;  /* 0x0000001a4c3f7210 */ /* 0x000fe20000ffe4ff */
[----:B------:R-:W-:Y:S01]  /*52b0*/  FMUL R105, R81, R100 ;  /* 0x0000006451697220 */ /* 0x000fe20000400000 */
[----:B------:R-:W-:Y:S01]  /*52c0*/  IADD3 R77, P1, PT, R10, R69, RZ ;  /* 0x000000450a4d7210 */ /* 0x000fe20007f3e0ff */
[----:B------:R-:W5:Y:S01]  /*52d0*/  LDG.E.CONSTANT R35, desc[UR6][R138.64] ;  /* 0x000000068a237981 */ /* 0x000f62000c1e9900 */
[----:B-1----:R-:W-:-:S03]  /*52e0*/  LEA R12, P0, R79, UR8, 0x2 ;  /* 0x000000084f0c7c11 */ /* 0x002fc6000f8010ff */
[----:B0-----:R-:W-:Y:S01]  /*52f0*/  IMAD.X R64, R46, 0x1, R63, P1 ;  /* 0x000000012e407824 */ /* 0x001fe200008e063f */
[----:B------:R-:W-:Y:S01]  /*5300*/  LEA.HI.X R13, R79, UR9, R86, 0x2, P0 ;  /* 0x000000094f0d7c11 */ /* 0x000fe200080f1456 */
[----:B------:R-:W-:Y:S01]  /*5310*/  FMUL R59, R31, R59 ;  /* 0x0000003b1f3b7220 */ /* 0x000fe20000400000 */
[----:B----4-:R-:W-:Y:S01]  /*5320*/  LEA R18, P0, R77, UR8, 0x2 ;  /* 0x000000084d127c11 */ /* 0x010fe2000f8010ff */
[----:B------:R-:W-:Y:S01]  /*5330*/  FMUL R65, R15, R68 ;  /* 0x000000440f417220 */ /* 0x000fe20000400000 */
[----:B------:R-:W-:Y:S01]  /*5340*/  IADD3 R5, PT, PT, R5, R16, RZ ;  /* 0x0000001005057210 */ /* 0x000fe20007ffe0ff */
[----:B------:R-:W4:Y:S01]  /*5350*/  LDG.E.CONSTANT R67, desc[UR6][R136.64] ;  /* 0x0000000688437981 */ /* 0x000f22000c1e9900 */
[----:B------:R-:W-:Y:S02]  /*5360*/  LEA.HI.X R19, R77, UR9, R64, 0x2, P0 ;  /* 0x000000094d137c11 */ /* 0x000fe400080f1440 */
[C---:B------:R-:W-:Y:S01]  /*5370*/  IADD3 R68, P0, PT, R58.reuse, R121, RZ ;  /* 0x000000793a447210 */ /* 0x040fe20007f1e0ff */
[----:B------:R0:W-:Y:S01]  /*5380*/  REDG.E.ADD.F32.FTZ.RN.STRONG.GPU desc[UR6][R12.64], R65 ;  /* 0x000000410c0079a6 */ /* 0x0001e2000c12f306 */
[----:B------:R-:W-:-:S02]  /*5390*/  IADD3 R64, P1, PT, R58, R55, RZ ;  /* 0x000000373a407210 */ /* 0x000fc40007f3e0ff */
[----:B------:R-:W-:Y:S01]  /*53a0*/  IADD3.X R9, PT, PT, R50, R123, RZ, P0, !PT ;  /* 0x0000007b32097210 */ /* 0x000fe200007fe4ff */
[----:B------:R-:W4:Y:S01]  /*53b0*/  LDG.E.CONSTANT R45, desc[UR6][R134.64] ;  /* 0x00000006862d7981 */ /* 0x000f22000c1e9900 */
[----:B------:R-:W-:Y:S01]  /*53c0*/  LEA R8, P0, R68, UR10, 0x2 ;  /* 0x0000000a44087c11 */ /* 0x000fe2000f8010ff */
[----:B------:R-:W-:Y:S01]  /*53d0*/  IMAD.X R77, R50, 0x1, R53, P1 ;  /* 0x00000001324d7824 */ /* 0x000fe200008e0635 */
[----:B------:R-:W-:Y:S02]  /*53e0*/  LEA R128, P1, R64, UR10, 0x2 ;  /* 0x0000000a40807c11 */ /* 0x000fe4000f8210ff */
[----:B------:R-:W-:Y:S02]  /*53f0*/  LEA.HI.X R9, R68, UR11, R9, 0x2, P0 ;  /* 0x0000000b44097c11 */ /* 0x000fe400080f1409 */
[----:B------:R-:W-:Y:S01]  /*5400*/  IADD3 R61, P0, PT, R58, R25, RZ ;  /* 0x000000193a3d7210 */ /* 0x000fe20007f1e0ff */
[----:B------:R-:W-:Y:S01]  /*5410*/  FMUL R71, R15, R66 ;  /* 0x000000420f477220 */ /* 0x000fe20000400000 */
[----:B------:R-:W-:Y:S01]  /*5420*/  LEA.HI.X R129, R64, UR11, R77, 0x2, P1 ;  /* 0x0000000b40817c11 */ /* 0x000fe200088f144d */
[----:B------:R1:W5:Y:S01]  /*5430*/  LDG.E.CONSTANT R66, desc[UR6][R8.64] ;  /* 0x0000000608427981 */ /* 0x000362000c1e9900 */
[----:B------:R-:W-:-:S02]  /*5440*/  IADD3.X R68, PT, PT, R50, R37, RZ, P0, !PT ;  /* 0x0000002532447210 */ /* 0x000fc400007fe4ff */
[----:B0-----:R-:W-:Y:S01]  /*5450*/  IADD3 R13, P1, PT, R58, R49, RZ ;  /* 0x000000313a0d7210 */ /* 0x001fe20007f3e0ff */
[----:B------:R0:W-:Y:S01]  /*5460*/  REDG.E.ADD.F32.FTZ.RN.STRONG.GPU desc[UR6][R18.64], R71 ;  /* 0x00000047120079a6 */ /* 0x0001e2000c12f306 */
[----:B------:R-:W-:-:S03]  /*5470*/  LEA R64, P0, R61, UR10, 0x2 ;  /* 0x0000000a3d407c11 */ /* 0x000fc6000f8010ff */
[----:B------:R-:W-:Y:S01]  /*5480*/  IMAD.X R60, R50, 0x1, R57, P1 ;  /* 0x00000001323c7824 */ /* 0x000fe200008e0639 */
[----:B------:R-:W-:Y:S02]  /*5490*/  LEA.HI.X R65, R61, UR11, R68, 0x2, P0 ;  /* 0x0000000b3d417c11 */ /* 0x000fe400080f1444 */
[----:B------:R-:W-:Y:S01]  /*54a0*/  LEA R12, P1, R13, UR10, 0x2 ;  /* 0x0000000a0d0c7c11 */ /* 0x000fe2000f8210ff */
[C---:B------:R-:W-:Y:S01]  /*54b0*/  FFMA R124, R83.reuse, R112, R124 ;  /* 0x00000070537c7223 */ /* 0x040fe2000000007c */
[----:B---3--:R-:W-:Y:S01]  /*54c0*/  FFMA R94, R83, R94, R84 ;  /* 0x0000005e535e7223 */ /* 0x008fe20000000054 */
[----:B------:R-:W3:Y:S01]  /*54d0*/  LDG.E.CONSTANT R102, desc[UR6][R64.64] ;  /* 0x0000000640667981 */ /* 0x000ee2000c1e9900 */
[----:B0-----:R-:W-:Y:S02]  /*54e0*/  IADD3 R19, P0, PT, R58, R7, RZ ;  /* 0x000000073a137210 */ /* 0x001fe40007f1e0ff */
[----:B------:R-:W-:Y:S01]  /*54f0*/  LEA.HI.X R13, R13, UR11, R60, 0x2, P1 ;  /* 0x0000000b0d0d7c11 */ /* 0x000fe200088f143c */
[----:B------:R-:W-:Y:S01]  /*5500*/  FFMA R120, R83, R120, R116 ;  /* 0x0000007853787223 */ /* 0x000fe20000000074 */
[----:B-1----:R-:W-:Y:S01]  /*5510*/  IADD3.X R8, PT, PT, R50, R47, RZ, P0, !PT ;  /* 0x0000002f32087210 */ /* 0x002fe200007fe4ff */
[----:B------:R-:W4:Y:S01]  /*5520*/  LDG.E.CONSTANT R68, desc[UR6][R128.64] ;  /* 0x0000000680447981 */ /* 0x000f22000c1e9900 */
[----:B------:R-:W-:-:S02]  /*5530*/  IADD3 R9, P0, PT, R113, R121, RZ ;  /* 0x0000007971097210 */ /* 0x000fc40007f1e0ff */
[----:B------:R-:W-:Y:S01]  /*5540*/  LEA R18, P1, R19, UR10, 0x2 ;  /* 0x0000000a13127c11 */ /* 0x000fe2000f8210ff */
[----:B------:R0:W3:Y:S02]  /*5550*/  LDG.E.CONSTANT R61, desc[UR6][R12.64] ;  /* 0x000000060c3d7981 */ /* 0x0000e4000c1e9900 */
[----:B------:R-:W-:Y:S01]  /*5560*/  IMAD.X R60, R115, 0x1, R123, P0 ;  /* 0x00000001733c7824 */ /* 0x000fe200000e067b */
[----:B------:R-:W-:Y:S02]  /*5570*/  LEA.HI.X R19, R19, UR11, R8, 0x2, P1 ;  /* 0x0000000b13137c11 */ /* 0x000fe400088f1408 */
[----:B------:R-:W-:Y:S01]  /*5580*/  LEA R8, P0, R9, UR10, 0x2 ;  /* 0x0000000a09087c11 */ /* 0x000fe2000f8010ff */
[----:B------:R-:W-:Y:S02]  /*5590*/  FMUL R124, R51, R124 ;  /* 0x0000007c337c7220 */ /* 0x000fe40000400000 */
[----:B------:R-:W3:Y:S01]  /*55a0*/  LDG.E.CONSTANT R86, desc[UR6][R18.64] ;  /* 0x0000000612567981 */ /* 0x000ee2000c1e9900 */
[----:B------:R-:W-:-:S02]  /*55b0*/  LEA.HI.X R9, R9, UR11, R60, 0x2, P0 ;  /* 0x0000000b09097c11 */ /* 0x000fc400080f143c */
[----:B------:R-:W-:-:S03]  /*55c0*/  IADD3 R71, P0, PT, R113, R55, RZ ;  /* 0x0000003771477210 */ /* 0x000fc60007f1e0ff */
[----:B------:R1:W4:Y:S01]  /*55d0*/  LDG.E.CONSTANT R60, desc[UR6][R8.64] ;  /* 0x00000006083c7981 */ /* 0x000322000c1e9900 */
[----:B0-----:R-:W-:Y:S02]  /*55e0*/  IADD3.X R12, PT, PT, R115, R53, RZ, P0, !PT ;  /* 0x00000035730c7210 */ /* 0x001fe400007fe4ff */
[----:B------:R-:W-:-:S04]  /*55f0*/  LEA R64, P0, R71, UR10, 0x2 ;  /* 0x0000000a47407c11 */ /* 0x000fc8000f8010ff */
[----:B------:R-:W-:Y:S02]  /*5600*/  LEA.HI.X R65, R71, UR11, R12, 0x2, P0 ;  /* 0x0000000b47417c11 */ /* 0x000fe400080f140c */
[----:B------:R-:W-:Y:S01]  /*5610*/  IADD3 R13, P0, PT, R113, R25, RZ ;  /* 0x00000019710d7210 */ /* 0x000fe20007f1e0ff */
[----:B-1----:R-:W-:Y:S01]  /*5620*/  FMUL R9, R81, R122 ;  /* 0x0000007a51097220 */ /* 0x002fe20000400000 */
[----:B------:R-:W-:Y:S01]  /*5630*/  IADD3 R18, P1, PT, R113, R7, RZ ;  /* 0x0000000771127210 */ /* 0x000fe20007f3e0ff */
[----:B------:R-:W-:Y:S01]  /*5640*/  FMUL R94, R51, R94 ;  /* 0x0000005e335e7220 */ /* 0x000fe20000400000 */
[----:B------:R-:W-:Y:S01]  /*5650*/  SHF.R.S32.HI R99, RZ, 0x1f, R5 ;  /* 0x0000001fff637819 */ /* 0x000fe20000011405 */
[----:B------:R-:W-:Y:S01]  /*5660*/  IMAD.X R126, R115, 0x1, R37, P0 ;  /* 0x00000001737e7824 */ /* 0x000fe200000e0625 */
[----:B------:R-:W-:Y:S01]  /*5670*/  LEA R12, P0, R13, UR10, 0x2 ;  /* 0x0000000a0d0c7c11 */ /* 0x000fe2000f8010ff */
[----:B------:R-:W-:Y:S01]  /*5680*/  FFMA R114, R83, R114, R9 ;  /* 0x0000007253727223 */ /* 0x000fe20000000009 */
[----:B------:R-:W3:Y:S02]  /*5690*/  LDG.E.CONSTANT R64, desc[UR6][R64.64] ;  /* 0x0000000640407981 */ /* 0x000ee4000c1e9900 */
[----:B------:R-:W-:-:S02]  /*56a0*/  LEA.HI.X R13, R13, UR11, R126, 0x2, P0 ;  /* 0x0000000b0d0d7c11 */ /* 0x000fc400080f147e */
[----:B------:R-:W-:Y:S01]  /*56b0*/  IADD3 R9, P0, PT, R113, R49, RZ ;  /* 0x0000003171097210 */ /* 0x000fe20007f1e0ff */
[----:B------:R-:W-:Y:S02]  /*56c0*/  FFMA R19, R87, R114, R124 ;  /* 0x0000007257137223 */ /* 0x000fe4000000007c */
[----:B------:R0:W3:Y:S01]  /*56d0*/  LDG.E.CONSTANT R112, desc[UR6][R12.64] ;  /* 0x000000060c707981 */ /* 0x0000e2000c1e9900 */
[----:B------:R-:W-:Y:S02]  /*56e0*/  IADD3.X R114, PT, PT, R115, R57, RZ, P0, !PT ;  /* 0x0000003973727210 */ /* 0x000fe400007fe4ff */
[----:B------:R-:W-:-:S04]  /*56f0*/  LEA R8, P0, R9, UR10, 0x2 ;  /* 0x0000000a09087c11 */ /* 0x000fc8000f8010ff */
[----:B------:R-:W-:Y:S02]  /*5700*/  LEA.HI.X R9, R9, UR11, R114, 0x2, P0 ;  /* 0x0000000b09097c11 */ /* 0x000fe400080f1472 */
[----:B------:R-:W-:Y:S01]  /*5710*/  IADD3 R69, P0, PT, R73, R69, RZ ;  /* 0x0000004549457210 */ /* 0x000fe20007f1e0ff */
[----:B0-----:R-:W-:Y:S01]  /*5720*/  IMAD.X R13, R115, 0x1, R47, P1 ;  /* 0x00000001730d7824 */ /* 0x001fe200008e062f */
[C---:B------:R-:W-:Y:S01]  /*5730*/  LEA R84, P1, R18.reuse, UR10, 0x2 ;  /* 0x0000000a12547c11 */ /* 0x040fe2000f8210ff */
[----:B------:R-:W-:Y:S01]  /*5740*/  FFMA R65, R87, R120, R94 ;  /* 0x0000007857417223 */ /* 0x000fe2000000005e */
[----:B------:R-:W-:Y:S01]  /*5750*/  LEA R12, P2, R69, UR8, 0x2 ;  /* 0x00000008450c7c11 */ /* 0x000fe2000f8410ff */
[----:B------:R-:W-:Y:S01]  /*5760*/  FMUL R114, R127, R80 ;  /* 0x000000507f727220 */ /* 0x000fe20000400000 */
[----:B------:R-:W-:Y:S01]  /*5770*/  LEA.HI.X R85, R18, UR11, R13, 0x2, P1 ;  /* 0x0000000b12557c11 */ /* 0x000fe200088f140d */
[----:B------:R-:W-:Y:S01]  /*5780*/  IMAD.X R18, R118, 0x1, R63, P0 ;  /* 0x0000000176127824 */ /* 0x000fe200000e063f */
[----:B------:R-:W-:Y:S01]  /*5790*/  IADD3 R13, P1, PT, R3, R5, RZ ;  /* 0x00000005030d7210 */ /* 0x000fe20007f3e0ff */
[----:B------:R-:W-:Y:S01]  /*57a0*/  FMUL R65, R100, R65 ;  /* 0x0000004164417220 */ /* 0x000fe20000400000 */
[----:B------:R0:W3:Y:S02]  /*57b0*/  LDG.E.CONSTANT R122, desc[UR6][R8.64] ;  /* 0x00000006087a7981 */ /* 0x0000e4000c1e9900 */
[----:B------:R-:W-:-:S02]  /*57c0*/  IADD3 RZ, P0, PT, R10, R13, RZ ;  /* 0x0000000d0aff7210 */ /* 0x000fc40007f1e0ff */
[----:B------:R-:W-:Y:S01]  /*57d0*/  LEA.HI.X R13, R69, UR9, R18, 0x2, P2 ;  /* 0x00000009450d7c11 */ /* 0x000fe200090f1412 */
[----:B------:R-:W3:Y:S01]  /*57e0*/  LDG.E.CONSTANT R84, desc[UR6][R84.64] ;  /* 0x0000000654547981 */ /* 0x000ee2000c1e9900 */
[----:B------:R-:W-:-:S04]  /*57f0*/  IADD3 R17, P2, PT, R17, R5, RZ ;  /* 0x0000000511117210 */ /* 0x000fc80007f5e0ff */
[----:B------:R-:W-:Y:S02]  /*5800*/  IADD3.X R71, PT, PT, R52, R99, RZ, P2, !PT ;  /* 0x0000006334477210 */ /* 0x000fe400017fe4ff */
[----:B------:R-:W-:Y:S01]  /*5810*/  IADD3 R69, P2, PT, R10, R17, RZ ;  /* 0x000000110a457210 */ /* 0x000fe20007f5e0ff */
[----:B------:R-:W-:Y:S01]  /*5820*/  FMUL R63, R15, R78 ;  /* 0x0000004e0f3f7220 */ /* 0x000fe20000400000 */
[----:B------:R-:W-:Y:S01]  /*5830*/  FFMA R18, R80, R19, R65 ;  /* 0x0000001350127223 */ /* 0x000fe20000000041 */
[----:B------:R-:W-:Y:S02]  /*5840*/  IADD3 R19, P3, PT, R73, R17, RZ ;  /* 0x0000001149137210 */ /* 0x000fe40007f7e0ff */
[----:B------:R-:W-:Y:S01]  /*5850*/  IMAD.X R94, R46, 0x1, R71, P2 ;  /* 0x000000012e5e7824 */ /* 0x000fe200010e0647 */
[----:B------:R-:W-:Y:S01]  /*5860*/  LEA R78, P2, R69, UR8, 0x2 ;  /* 0x00000008454e7c11 */ /* 0x000fe2000f8410ff */
[----:B------:R-:W-:Y:S02]  /*5870*/  IMAD.IADD R65, R3, 0x1, R5 ;  /* 0x0000000103417824 */ /* 0x000fe400078e0205 */
[----:B------:R-:W-:Y:S01]  /*5880*/  FMUL R17, R15, R18 ;  /* 0x000000120f117220 */ /* 0x000fe20000400000 */
[----:B------:R1:W-:Y:S01]  /*5890*/  REDG.E.ADD.F32.FTZ.RN.STRONG.GPU desc[UR6][R12.64], R63 ;  /* 0x0000003f0c0079a6 */ /* 0x0003e2000c12f306 */
[----:B------:R-:W-:-:S02]  /*58a0*/  IADD3.X R52, PT, PT, R118, R71, RZ, P3, !PT ;  /* 0x0000004776347210 */ /* 0x000fc40001ffe4ff */
[----:B------:R-:W-:Y:S01]  /*58b0*/  LEA.HI.X R79, R69, UR9, R94, 0x2, P2 ;  /* 0x00000009454f7c11 */ /* 0x000fe200090f145e */
[----:B------:R-:W-:Y:S01]  /*58c0*/  IMAD.X R69, R70, 0x1, R99, P1 ;  /* 0x0000000146457824 */ /* 0x000fe200008e0663 */
[----:B------:R-:W-:Y:S01]  /*58d0*/  LEA R18, P3, R19, UR8, 0x2 ;  /* 0x0000000813127c11 */ /* 0x000fe2000f8610ff */
[----:B------:R0:W-:Y:S01]  /*58e0*/  REDG.E.ADD.F32.FTZ.RN.STRONG.GPU desc[UR6][R74.64+0x8], R17 ;  /* 0x000008114a0079a6 */ /* 0x0001e2000c12f306 */
[----:B-1----:R-:W-:Y:S01]  /*58f0*/  FMUL R12, R80, R125 ;  /* 0x0000007d500c7220 */ /* 0x002fe20000400000 */
[----:B------:R-:W-:Y:S01]  /*5900*/  FMUL R13, R114, R15 ;  /* 0x0000000f720d7220 */ /* 0x000fe20000400000 */
[-C--:B------:R-:W-:Y:S02]  /*5910*/  IADD3 R114, PT, PT, R10, R65.reuse, RZ ;  /* 0x000000410a727210 */ /* 0x080fe40007ffe0ff */
[----:B------:R-:W-:Y:S01]  /*5920*/  IADD3 R65, P1, PT, R73, R65, RZ ;  /* 0x0000004149417210 */ /* 0x000fe20007f3e0ff */
[----:B------:R-:W-:Y:S01]  /*5930*/  FMUL R63, R12, R15 ;  /* 0x0000000f0c3f7220 */ /* 0x000fe20000400000 */
[----:B------:R-:W-:Y:S01]  /*5940*/  LEA.HI.X R19, R19, UR9, R52, 0x2, P3 ;  /* 0x0000000913137c11 */ /* 0x000fe200098f1434 */
[----:B0-----:R-:W-:Y:S01]  /*5950*/  IMAD.X R17, R46, 0x1, R69, P0 ;  /* 0x000000012e117824 */ /* 0x001fe200000e0645 */
[----:B------:R-:W-:Y:S01]  /*5960*/  LEA R12, P0, R114, UR8, 0x2 ;  /* 0x00000008720c7c11 */ /* 0x000fe2000f8010ff */
[----:B------:R0:W-:Y:S01]  /*5970*/  REDG.E.ADD.F32.FTZ.RN.STRONG.GPU desc[UR6][R78.64], R13 ;  /* 0x0000000d4e0079a6 */ /* 0x0001e2000c12f306 */
[----:B------:R-:W-:-:S02]  /*5980*/  IADD3 R52, P2, PT, R44, R121, RZ ;  /* 0x000000792c347210 */ /* 0x000fc40007f5e0ff */
[----:B------:R-:W-:Y:S01]  /*5990*/  IADD3.X R70, PT, PT, R118, R69, RZ, P1, !PT ;  /* 0x0000004576467210 */ /* 0x000fe20000ffe4ff */
[----:B------:R1:W-:Y:S01]  /*59a0*/  REDG.E.ADD.F32.FTZ.RN.STRONG.GPU desc[UR6][R18.64], R63 ;  /* 0x0000003f120079a6 */ /* 0x0003e2000c12f306 */
[C---:B------:R-:W-:Y:S02]  /*59b0*/  LEA R130, P1, R65.reuse, UR8, 0x2 ;  /* 0x0000000841827c11 */ /* 0x040fe4000f8210ff */
[----:B------:R-:W-:Y:S01]  /*59c0*/  IADD3.X R3, PT, PT, R30, R123, RZ, P2, !PT ;  /* 0x0000007b1e037210 */ /* 0x000fe200017fe4ff */
[----:B------:R-:W-:Y:S01]  /*59d0*/  FMUL R94, R80, R91 ;  /* 0x0000005b505e7220 */ /* 0x000fe20000400000 */
[----:B------:R-:W-:Y:S02]  /*59e0*/  LEA R128, P2, R52, UR10, 0x2 ;  /* 0x0000000a34807c11 */ /* 0x000fe4000f8410ff */
[----:B0-----:R-:W-:Y:S02]  /*59f0*/  LEA.HI.X R13, R114, UR9, R17, 0x2, P0 ;  /* 0x00000009720d7c11 */ /* 0x001fe400080f1411 */
[----:B------:R-:W-:-:S02]  /*5a00*/  LEA.HI.X R131, R65, UR9, R70, 0x2, P1 ;  /* 0x0000000941837c11 */ /* 0x000fc400088f1446 */
[----:B-1----:R-:W-:Y:S01]  /*5a10*/  IADD3 R63, P0, PT, R44, R55, RZ ;  /* 0x000000372c3f7210 */ /* 0x002fe20007f1e0ff */
[----:B------:R-:W-:Y:S01]  /*5a20*/  FMUL R18, R80, R89 ;  /* 0x0000005950127220 */ /* 0x000fe20000400000 */
[----:B------:R-:W-:Y:S02]  /*5a30*/  IADD3 R19, P1, PT, R44, R25, RZ ;  /* 0x000000192c137210 */ /* 0x000fe40007f3e0ff */
[----:B------:R-:W-:Y:S01]  /*5a40*/  LEA.HI.X R129, R52, UR11, R3, 0x2, P2 ;  /* 0x0000000b34817c11 */ /* 0x000fe200090f1403 */
[----:B------:R-:W-:Y:S02]  /*5a50*/  IMAD.X R70, R30, 0x1, R53, P0 ;  /* 0x000000011e467824 */ /* 0x000fe400000e0635 */
[-C--:B------:R-:W-:Y:S01]  /*5a60*/  FMUL R3, R94, R15.reuse ;  /* 0x0000000f5e037220 */ /* 0x080fe20000400000 */
[----:B------:R-:W-:Y:S01]  /*5a70*/  FMUL R17, R18, R15 ;  /* 0x0000000f12117220 */ /* 0x000fe20000400000 */
[----:B------:R-:W-:Y:S02]  /*5a80*/  LEA R78, P0, R63, UR10, 0x2 ;  /* 0x0000000a3f4e7c11 */ /* 0x000fe4000f8010ff */
[----:B------:R-:W-:Y:S01]  /*5a90*/  IADD3.X R52, PT, PT, R30, R37, RZ, P1, !PT ;  /* 0x000000251e347210 */ /* 0x000fe20000ffe4ff */
[----:B------:R0:W-:Y:S01]  /*5aa0*/  REDG.E.ADD.F32.FTZ.RN.STRONG.GPU desc[UR6][R12.64], R3 ;  /* 0x000000030c0079a6 */ /* 0x0001e2000c12f306 */
[----:B------:R-:W-:-:S02]  /*5ab0*/  LEA R18, P1, R19, UR10, 0x2 ;  /* 0x0000000a13127c11 */ /* 0x000fc4000f8210ff */
[----:B------:R-:W-:Y:S01]  /*5ac0*/  LEA.HI.X R79, R63, UR11, R70, 0x2, P0 ;  /* 0x0000000b3f4f7c11 */ /* 0x000fe200080f1446 */
[----:B------:R1:W-:Y:S01]  /*5ad0*/  REDG.E.ADD.F32.FTZ.RN.STRONG.GPU desc[UR6][R130.64], R17 ;  /* 0x00000011820079a6 */ /* 0x0003e2000c12f306 */
[----:B------:R-:W-:Y:S02]  /*5ae0*/  LEA.HI.X R19, R19, UR11, R52, 0x2, P1 ;  /* 0x0000000b13137c11 */ /* 0x000fe400088f1434 */
[C---:B------:R-:W-:Y:S02]  /*5af0*/  IADD3 R63, P0, PT, R44.reuse, R49, RZ ;  /* 0x000000312c3f7210 */ /* 0x040fe40007f1e0ff */
[----:B0-----:R-:W-:-:S03]  /*5b00*/  IADD3 R3, P1, PT, R44, R7, RZ ;  /* 0x000000072c037210 */ /* 0x001fc60007f3e0ff */
[C---:B------:R-:W-:Y:S01]  /*5b10*/  IMAD.X R94, R30.reuse, 0x1, R57, P0 ;  /* 0x000000011e5e7824 */ /* 0x040fe200000e0639 */
[----:B------:R-:W-:Y:S02]  /*5b20*/  LEA R12, P0, R63, UR10, 0x2 ;  /* 0x0000000a3f0c7c11 */ /* 0x000fe4000f8010ff */
[----:B------:R-:W-:Y:S02]  /*5b30*/  IADD3.X R52, PT, PT, R30, R47, RZ, P1, !PT ;  /* 0x0000002f1e347210 */ /* 0x000fe40000ffe4ff */
[----:B------:R-:W-:Y:S02]  /*5b40*/  LEA R70, P1, R3, UR10, 0x2 ;  /* 0x0000000a03467c11 */ /* 0x000fe4000f8210ff */
[----:B------:R-:W-:Y:S02]  /*5b50*/  LEA.HI.X R13, R63, UR11, R94, 0x2, P0 ;  /* 0x0000000b3f0d7c11 */ /* 0x000fe400080f145e */
[----:B------:R-:W-:Y:S01]  /*5b60*/  LEA.HI.X R71, R3, UR11, R52, 0x2, P1 ;  /* 0x0000000b03477c11 */ /* 0x000fe200088f1434 */
[----:B------:R0:W3:Y:S01]  /*5b70*/  LDG.E.CONSTANT R63, desc[UR6][R18.64] ;  /* 0x00000006123f7981 */ /* 0x0000e2000c1e9900 */
[----:B------:R-:W-:-:S02]  /*5b80*/  IADD3 R3, P0, PT, R43, R5, RZ ;  /* 0x000000052b037210 */ /* 0x000fc40007f1e0ff */
[----:B------:R-:W-:Y:S01]  /*5b90*/  IADD3 R69, P1, PT, R95, R5, RZ ;  /* 0x000000055f457210 */ /* 0x000fe20007f3e0ff */
[----:B------:R-:W-:Y:S01]  /*5ba0*/  FMUL R114, R100, R127 ;  /* 0x0000007f64727220 */ /* 0x000fe20000400000 */
[----:B------:R0:W3:Y:S01]  /*5bb0*/  LDG.E.CONSTANT R116, desc[UR6][R12.64] ;  /* 0x000000060c747981 */ /* 0x0000e2000c1e9900 */
[--C-:B-1----:R-:W-:Y:S01]  /*5bc0*/  IMAD.X R17, R56, 0x1, R99.reuse, P0 ;  /* 0x0000000138117824 */ /* 0x102fe200000e0663 */
[----:B------:R-:W-:Y:S02]  /*5bd0*/  IADD3 R9, P0, PT, R10, R3, RZ ;  /* 0x000000030a097210 */ /* 0x000fe40007f1e0ff */
[----:B------:R1:W3:Y:S02]  /*5be0*/  LDG.E.CONSTANT R56, desc[UR6][R78.64] ;  /* 0x000000064e387981 */ /* 0x0002e4000c1e9900 */
[----:B------:R-:W-:Y:S02]  /*5bf0*/  IADD3.X R94, PT, PT, R46, R17, RZ, P0, !PT ;  /* 0x000000112e5e7210 */ /* 0x000fe400007fe4ff */
[C---:B------:R-:W-:Y:S01]  /*5c00*/  LEA R8, P0, R9.reuse, UR8, 0x2 ;  /* 0x0000000809087c11 */ /* 0x040fe2000f8010ff */
[----:B------:R1:W3:Y:S03]  /*5c10*/  LDG.E.CONSTANT R70, desc[UR6][R70.64] ;  /* 0x0000000646467981 */ /* 0x0002e6000c1e9900 */
[----:B------:R-:W-:Y:S01]  /*5c20*/  LEA.HI.X R9, R9, UR9, R94, 0x2, P0 ;  /* 0x0000000909097c11 */ /* 0x000fe200080f145e */
[----:B------:R-:W3:Y:S01]  /*5c30*/  LDG.E.CONSTANT R52, desc[UR6][R128.64] ;  /* 0x0000000680347981 */ /* 0x000ee2000c1e9900 */
[----:B------:R-:W-:Y:S01]  /*5c40*/  IADD3 R77, P0, PT, R73, R3, RZ ;  /* 0x00000003494d7210 */ /* 0x000fe20007f1e0ff */
[----:B------:R-:W-:Y:S01]  /*5c50*/  IMAD.X R3, R76, 0x1, R99, P1 ;  /* 0x000000014c037824 */ /* 0x000fe200008e0663 */
[----:B0-----:R-:W-:-:S02]  /*5c60*/  IADD3 R18, P1, PT, R10, R69, RZ ;  /* 0x000000450a127210 */ /* 0x001fc40007f3e0ff */
[----:B------:R-:W-:Y:S01]  /*5c70*/  IADD3.X R76, PT, PT, R118, R17, RZ, P0, !PT ;  /* 0x00000011764c7210 */ /* 0x000fe200007fe4ff */
[----:B------:R-:W-:Y:S01]  /*5c80*/  FMUL R65, R114, R15 ;  /* 0x0000000f72417220 */ /* 0x000fe20000400000 */
[C---:B------:R-:W-:Y:S01]  /*5c90*/  LEA R12, P0, R77.reuse, UR8, 0x2 ;  /* 0x000000084d0c7c11 */ /* 0x040fe2000f8010ff */
[----:B------:R-:W-:Y:S01]  /*5ca0*/  IMAD.X R19, R46, 0x1, R3, P1 ;  /* 0x000000012e137824 */ /* 0x000fe200008e0603 */
[C---:B-1----:R-:W-:Y:S02]  /*5cb0*/  LEA R78, P1, R18.reuse, UR8, 0x2 ;  /* 0x00000008124e7c11 */ /* 0x042fe4000f8210ff */
[----:B------:R-:W-:Y:S01]  /*5cc0*/  LEA.HI.X R13, R77, UR9, R76, 0x2, P0 ;  /* 0x000000094d0d7c11 */ /* 0x000fe200080f144c */
[----:B------:R0:W-:Y:S01]  /*5cd0*/  REDG.E.ADD.F32.FTZ.RN.STRONG.GPU desc[UR6][R8.64], R65 ;  /* 0x00000041080079a6 */ /* 0x0001e2000c12f306 */
[----:B------:R-:W-:Y:S01]  /*5ce0*/  LEA.HI.X R79, R18, UR9, R19, 0x2, P1 ;  /* 0x00000009124f7c11 */ /* 0x000fe200088f1413 */
[C---:B------:R-:W-:Y:S01]  /*5cf0*/  FMUL R18, R100.reuse, R91 ;  /* 0x0000005b64127220 */ /* 0x040fe20000400000 */
[----:B------:R-:W-:Y:S01]  /*5d00*/  IADD3 R19, P0, PT, R109, R121, RZ ;  /* 0x000000796d137210 */ /* 0x000fe20007f1e0ff */
[----:B------:R-:W-:-:S03]  /*5d10*/  FMUL R94, R100, R125 ;  /* 0x0000007d645e7220 */ /* 0x000fc60000400000 */
[----:B------:R-:W-:Y:S02]  /*5d20*/  IADD3.X R46, PT, PT, R111, R123, RZ, P0, !PT ;  /* 0x0000007b6f2e7210 */ /* 0x000fe400007fe4ff */
[----:B0-----:R-:W-:Y:S01]  /*5d30*/  IADD3 R8, P1, PT, R109, R55, RZ ;  /* 0x000000376d087210 */ /* 0x001fe20007f3e0ff */
[-C--:B------:R-:W-:Y:S01]  /*5d40*/  FMUL R65, R18, R15.reuse ;  /* 0x0000000f12417220 */ /* 0x080fe20000400000 */
[----:B------:R-:W-:Y:S01]  /*5d50*/  LEA R18, P0, R19, UR10, 0x2 ;  /* 0x0000000a13127c11 */ /* 0x000fe2000f8010ff */
[----:B------:R-:W-:Y:S02]  /*5d60*/  FMUL R17, R94, R15 ;  /* 0x0000000f5e117220 */ /* 0x000fe40000400000 */
[----:B------:R-:W-:Y:S01]  /*5d70*/  IMAD.X R9, R111, 0x1, R53, P1 ;  /* 0x000000016f097824 */ /* 0x000fe200008e0635 */
[----:B------:R-:W-:Y:S02]  /*5d80*/  LEA R76, P1, R8, UR10, 0x2 ;  /* 0x0000000a084c7c11 */ /* 0x000fe4000f8210ff */
[----:B------:R-:W-:Y:S01]  /*5d90*/  LEA.HI.X R19, R19, UR11, R46, 0x2, P0 ;  /* 0x0000000b13137c11 */ /* 0x000fe200080f142e */
[----:B------:R0:W-:Y:S01]  /*5da0*/  REDG.E.ADD.F32.FTZ.RN.STRONG.GPU desc[UR6][R12.64], R17 ;  /* 0x000000110c0079a6 */ /* 0x0001e2000c12f306 */
[----:B------:R-:W-:-:S02]  /*5db0*/  IADD3 R71, P0, PT, R109, R25, RZ ;  /* 0x000000196d477210 */ /* 0x000fc40007f1e0ff */
[----:B------:R-:W-:Y:S01]  /*5dc0*/  LEA.HI.X R77, R8, UR11, R9, 0x2, P1 ;  /* 0x0000000b084d7c11 */ /* 0x000fe200088f1409 */
[----:B------:R1:W-:Y:S01]  /*5dd0*/  REDG.E.ADD.F32.FTZ.RN.STRONG.GPU desc[UR6][R78.64], R65 ;  /* 0x000000414e0079a6 */ /* 0x0003e2000c12f306 */
[----:B------:R-:W-:Y:S02]  /*5de0*/  IADD3 R9, P1, PT, R109, R49, RZ ;  /* 0x000000316d097210 */ /* 0x000fe40007f3e0ff */
[----:B------:R-:W-:Y:S01]  /*5df0*/  IADD3.X R114, PT, PT, R111, R37, RZ, P0, !PT ;  /* 0x000000256f727210 */ /* 0x000fe200007fe4ff */
[----:B------:R1:W3:Y:S01]  /*5e00*/  LDG.E.CONSTANT R46, desc[UR6][R18.64] ;  /* 0x00000006122e7981 */ /* 0x0002e2000c1e9900 */
[----:B0-----:R-:W-:Y:S01]  /*5e10*/  LEA R12, P0, R71, UR10, 0x2 ;  /* 0x0000000a470c7c11 */ /* 0x001fe2000f8010ff */
[----:B------:R-:W-:Y:S01]  /*5e20*/  IMAD.X R94, R111, 0x1, R57, P1 ;  /* 0x000000016f5e7824 */ /* 0x000fe200008e0639 */
[----:B------:R-:W-:Y:S02]  /*5e30*/  LEA R8, P1, R9, UR10, 0x2 ;  /* 0x0000000a09087c11 */ /* 0x000fe4000f8210ff */
[----:B------:R-:W-:-:S02]  /*5e40*/  LEA.HI.X R13, R71, UR11, R114, 0x2, P0 ;  /* 0x0000000b470d7c11 */ /* 0x000fc400080f1472 */
[----:B-1----:R-:W-:Y:S01]  /*5e50*/  IADD3 R65, P0, PT, R36, R121, RZ ;  /* 0x0000007924417210 */ /* 0x002fe20007f1e0ff */
[----:B------:R0:W3:Y:S01]  /*5e60*/  LDG.E.CONSTANT R71, desc[UR6][R76.64] ;  /* 0x000000064c477981 */ /* 0x0000e2000c1e9900 */
[----:B------:R-:W-:Y:S02]  /*5e70*/  LEA.HI.X R9, R9, UR11, R94, 0x2, P1 ;  /* 0x0000000b09097c11 */ /* 0x000fe400088f145e */
[----:B------:R-:W-:Y:S01]  /*5e80*/  IADD3.X R78, PT, PT, R34, R123, RZ, P0, !PT ;  /* 0x0000007b224e7210 */ /* 0x000fe200007fe4ff */
[----:B------:R-:W3:Y:S01]  /*5e90*/  LDG.E.CONSTANT R124, desc[UR6][R12.64] ;  /* 0x000000060c7c7981 */ /* 0x000ee2000c1e9900 */
[----:B------:R-:W-:Y:S02]  /*5ea0*/  IADD3 R17, P1, PT, R36, R55, RZ ;  /* 0x0000003724117210 */ /* 0x000fe40007f3e0ff */
[C---:B------:R-:W-:Y:S01]  /*5eb0*/  LEA R18, P0, R65.reuse, UR10, 0x2 ;  /* 0x0000000a41127c11 */ /* 0x040fe2000f8010ff */
[----:B------:R1:W3:Y:S02]  /*5ec0*/  LDG.E.CONSTANT R114, desc[UR6][R8.64] ;  /* 0x0000000608727981 */ /* 0x0002e4000c1e9900 */
[----:B------:R-:W-:Y:S01]  /*5ed0*/  IMAD.X R94, R34, 0x1, R53, P1 ;  /* 0x00000001225e7824 */ /* 0x000fe200008e0635 */
[----:B------:R-:W-:-:S02]  /*5ee0*/  LEA.HI.X R19, R65, UR11, R78, 0x2, P0 ;  /* 0x0000000b41137c11 */ /* 0x000fc400080f144e */
[----:B------:R-:W-:-:S03]  /*5ef0*/  LEA R78, P0, R17, UR10, 0x2 ;  /* 0x0000000a114e7c11 */ /* 0x000fc6000f8010ff */
[----:B------:R2:W3:Y:S01]  /*5f00*/  LDG.E.CONSTANT R18, desc[UR6][R18.64] ;  /* 0x0000000612127981 */ /* 0x0004e2000c1e9900 */
[----:B------:R-:W-:Y:S02]  /*5f10*/  LEA.HI.X R79, R17, UR11, R94, 0x2, P0 ;  /* 0x0000000b114f7c11 */ /* 0x000fe400080f145e */
[----:B------:R-:W-:Y:S01]  /*5f20*/  IADD3 R17, P0, PT, R36, R25, RZ ;  /* 0x0000001924117210 */ /* 0x000fe20007f1e0ff */
[----:B------:R-:W-:Y:S02]  /*5f30*/  FMUL R108, R81, R108 ;  /* 0x0000006c516c7220 */ /* 0x000fe40000400000 */
[----:B------:R2:W3:Y:S01]  /*5f40*/  LDG.E.CONSTANT R65, desc[UR6][R78.64] ;  /* 0x000000064e417981 */ /* 0x0004e2000c1e9900 */
[----:B------:R-:W-:Y:S02]  /*5f50*/  IADD3.X R94, PT, PT, R34, R37, RZ, P0, !PT ;  /* 0x00000025225e7210 */ /* 0x000fe400007fe4ff */
[----:B0-----:R-:W-:-:S04]  /*5f60*/  LEA R76, P0, R17, UR10, 0x2 ;  /* 0x0000000a114c7c11 */ /* 0x001fc8000f8010ff */
[----:B------:R-:W-:Y:S02]  /*5f70*/  LEA.HI.X R77, R17, UR11, R94, 0x2, P0 ;  /* 0x0000000b114d7c11 */ /* 0x000fe400080f145e */
[----:B-1----:R-:W-:Y:S01]  /*5f80*/  IADD3 R8, P0, PT, R36, R49, RZ ;  /* 0x0000003124087210 */ /* 0x002fe20007f1e0ff */
[----:B------:R-:W-:Y:S02]  /*5f90*/  FMUL R17, R81, R106 ;  /* 0x0000006a51117220 */ /* 0x000fe40000400000 */
[----:B------:R-:W3:Y:S02]  /*5fa0*/  LDG.E.CONSTANT R120, desc[UR6][R76.64] ;  /* 0x000000064c787981 */ /* 0x000ee4000c1e9900 */
[----:B------:R-:W-:Y:S01]  /*5fb0*/  IMAD.X R9, R34, 0x1, R57, P0 ;  /* 0x0000000122097824 */ /* 0x000fe200000e0639 */
[----:B------:R-:W-:-:S04]  /*5fc0*/  LEA R12, P0, R8, UR10, 0x2 ;  /* 0x0000000a080c7c11 */ /* 0x000fc8000f8010ff */
[----:B------:R-:W-:Y:S02]  /*5fd0*/  LEA.HI.X R13, R8, UR11, R9, 0x2, P0 ;  /* 0x0000000b080d7c11 */ /* 0x000fe400080f1409 */
[----:B------:R-:W-:-:S04]  /*5fe0*/  IADD3 R9, P0, PT, R103, R121, RZ ;  /* 0x0000007967097210 */ /* 0x000fc80007f1e0ff */
[----:B------:R-:W-:Y:S02]  /*5ff0*/  IADD3.X R94, PT, PT, R97, R123, RZ, P0, !PT ;  /* 0x0000007b615e7210 */ /* 0x000fe400007fe4ff */
[----:B------:R-:W-:-:S04]  /*6000*/  LEA R8, P0, R9, UR10, 0x2 ;  /* 0x0000000a09087c11 */ /* 0x000fc8000f8010ff */
[----:B------:R-:W-:Y:S02]  /*6010*/  LEA.HI.X R9, R9, UR11, R94, 0x2, P0 ;  /* 0x0000000b09097c11 */ /* 0x000fe400080f145e */
[----:B------:R-:W-:Y:S01]  /*6020*/  IADD3 R69, P0, PT, R73, R69, RZ ;  /* 0x0000004549457210 */ /* 0x000fe20007f1e0ff */
[----:B------:R0:W3:Y:S04]  /*6030*/  LDG.E.CONSTANT R94, desc[UR6][R12.64] ;  /* 0x000000060c5e7981 */ /* 0x0000e8000c1e9900 */
[----:B------:R-:W-:Y:S01]  /*6040*/  IMAD.X R3, R118, 0x1, R3, P0 ;  /* 0x0000000176037824 */ /* 0x000fe200000e0603 */
[----:B--2---:R-:W-:Y:S01]  /*6050*/  IADD3 R19, P0, PT, R103, R55, RZ ;  /* 0x0000003767137210 */ /* 0x004fe20007f1e0ff */
[----:B------:R-:W-:Y:S01]  /*6060*/  FFMA R90, R83, R90, R17 ;  /* 0x0000005a535a7223 */ /* 0x000fe20000000011 */
[----:B------:R1:W2:Y:S02]  /*6070*/  LDG.E.CONSTANT R85, desc[UR6][R8.64] ;  /* 0x0000000608557981 */ /* 0x0002a4000c1e9900 */
[----:B------:R-:W-:Y:S01]  /*6080*/  IADD3.X R78, PT, PT, R97, R53, RZ, P0, !PT ;  /* 0x00000035614e7210 */ /* 0x000fe200007fe4ff */
[----:B0-----:R-:W-:Y:S01]  /*6090*/  FMUL R13, R81, R88 ;  /* 0x00000058510d7220 */ /* 0x001fe20000400000 */
[----:B------:R-:W-:Y:S01]  /*60a0*/  LEA R76, P0, R19, UR10, 0x2 ;  /* 0x0000000a134c7c11 */ /* 0x000fe2000f8010ff */
[----:B------:R-:W-:Y:S01]  /*60b0*/  FFMA R22, R83, R22, R108 ;  /* 0x0000001653167223 */ /* 0x000fe2000000006c */
[----:B------:R-:W-:Y:S01]  /*60c0*/  FMUL R14, R81, R14 ;  /* 0x0000000e510e7220 */ /* 0x000fe20000400000 */
[----:B------:R-:W-:Y:S01]  /*60d0*/  FFMA R82, R83, R82, R13 ;  /* 0x0000005253527223 */ /* 0x000fe2000000000d */
[----:B------:R-:W-:Y:S01]  /*60e0*/  LEA.HI.X R77, R19, UR11, R78, 0x2, P0 ;  /* 0x0000000b134d7c11 */ /* 0x000fe200080f144e */
[----:B-1----:R-:W-:Y:S01]  /*60f0*/  FMUL R9, R51, R90 ;  /* 0x0000005a33097220 */ /* 0x002fe20000400000 */
[----:B------:R-:W-:Y:S01]  /*6100*/  FFMA R0, R83, R0, R14 ;  /* 0x0000000053007223 */ /* 0x000fe2000000000e */
[----:B------:R-:W-:-:S02]  /*6110*/  FMUL R8, R51, R22 ;  /* 0x0000001633087220 */ /* 0x000fc40000400000 */
[C---:B------:R-:W-:Y:S01]  /*6120*/  FFMA R129, R87.reuse, R82, R9 ;  /* 0x0000005257817223 */ /* 0x040fe20000000009 */
[----:B------:R0:W2:Y:S01]  /*6130*/  LDG.E.CONSTANT R22, desc[UR6][R76.64] ;  /* 0x000000064c167981 */ /* 0x0000a2000c1e9900 */
[----:B------:R-:W-:Y:S02]  /*6140*/  FFMA R79, R87, R0, R8 ;  /* 0x00000000574f7223 */ /* 0x000fe40000000008 */
[----:B------:R-:W-:Y:S01]  /*6150*/  FMUL R129, R100, R129 ;  /* 0x0000008164817220 */ /* 0x000fe20000400000 */
[----:B------:R-:W-:Y:S01]  /*6160*/  FMUL R17, R51, R100 ;  /* 0x0000006433117220 */ /* 0x000fe20000400000 */
[-C--:B------:R-:W-:Y:S01]  /*6170*/  FMUL R13, R87, R80.reuse ;  /* 0x00000050570d7220 */ /* 0x080fe20000400000 */
[----:B0-----:R-:W-:Y:S01]  /*6180*/  IADD3 R77, P0, PT, R103, R25, RZ ;  /* 0x00000019674d7210 */ /* 0x001fe20007f1e0ff */
[-C--:B------:R-:W-:Y:S01]  /*6190*/  FMUL R51, R51, R80.reuse ;  /* 0x0000005033337220 */ /* 0x080fe20000400000 */
[-C--:B------:R-:W-:Y:S01]  /*61a0*/  FMUL R12, R83, R80.reuse ;  /* 0x00000050530c7220 */ /* 0x080fe20000400000 */
[----:B------:R-:W-:Y:S01]  /*61b0*/  FMUL R108, R81, R80 ;  /* 0x00000050516c7220 */ /* 0x000fe20000400000 */
[----:B------:R-:W-:Y:S01]  /*61c0*/  FFMA R8, R80, R79, R129 ;  /* 0x0000004f50087223 */ /* 0x000fe20000000081 */
[----:B------:R-:W-:Y:S01]  /*61d0*/  IMAD.X R78, R97, 0x1, R37, P0 ;  /* 0x00000001614e7824 */ /* 0x000fe200000e0625 */
[----:B------:R-:W-:-:S02]  /*61e0*/  LEA R80, P0, R77, UR10, 0x2 ;  /* 0x0000000a4d507c11 */ /* 0x000fc4000f8010ff */
[----:B------:R-:W-:Y:S02]  /*61f0*/  IADD3 R76, P1, PT, R103, R49, RZ ;  /* 0x00000031674c7210 */ /* 0x000fe40007f3e0ff */
[----:B------:R-:W-:Y:S01]  /*6200*/  LEA.HI.X R81, R77, UR11, R78, 0x2, P0 ;  /* 0x0000000b4d517c11 */ /* 0x000fe200080f144e */
[C---:B------:R-:W-:Y:S01]  /*6210*/  FMUL.D2 R0, R4.reuse, R127 ;  /* 0x0000007f04007220 */ /* 0x040fe20000300000 */
[----:B------:R-:W-:Y:S01]  /*6220*/  IADD3.X R77, PT, PT, R97, R57, RZ, P1, !PT ;  /* 0x00000039614d7210 */ /* 0x000fe20000ffe4ff */
[----:B------:R-:W-:Y:S01]  /*6230*/  FMUL.D2 R19, R4, R125 ;  /* 0x0000007d04137220 */ /* 0x000fe20000300000 */
[----:B------:R-:W-:Y:S01]  /*6240*/  LEA R82, P0, R76, UR10, 0x2 ;  /* 0x0000000a4c527c11 */ /* 0x000fe2000f8010ff */
[C---:B------:R-:W-:Y:S01]  /*6250*/  FMUL.D2 R14, R4.reuse, R91 ;  /* 0x0000005b040e7220 */ /* 0x040fe20000300000 */
[-C--:B------:R-:W-:Y:S01]  /*6260*/  FMUL.D2 R9, R4, R89.reuse ;  /* 0x0000005904097220 */ /* 0x080fe20000300000 */
[C---:B------:R-:W-:Y:S01]  /*6270*/  FMUL R4, R100.reuse, R89 ;  /* 0x0000005964047220 */ /* 0x040fe20000400000 */
[C---:B------:R-:W-:Y:S01]  /*6280*/  FMUL R87, R100.reuse, R87 ;  /* 0x0000005764577220 */ /* 0x040fe20000400000 */
[----:B------:R-:W-:Y:S01]  /*6290*/  FMUL R100, R100, R83 ;  /* 0x0000005364647220 */ /* 0x000fe20000400000 */
[----:B------:R-:W-:Y:S01]  /*62a0*/  LEA.HI.X R83, R76, UR11, R77, 0x2, P0 ;  /* 0x0000000b4c537c11 */ /* 0x000fe200080f144d */
[----:B------:R0:W2:Y:S01]  /*62b0*/  LDG.E.CONSTANT R118, desc[UR6][R80.64] ;  /* 0x0000000650767981 */ /* 0x0000a2000c1e9900 */
[----:B------:R-:W-:-:S03]  /*62c0*/  IADD3 R77, P0, PT, R16, R121, RZ ;  /* 0x00000079104d7210 */ /* 0x000fc60007f1e0ff */
[----:B------:R1:W2:Y:S02]  /*62d0*/  LDG.E.CONSTANT R106, desc[UR6][R82.64] ;  /* 0x00000006526a7981 */ /* 0x0002a4000c1e9900 */
[----:B------:R-:W-:Y:S01]  /*62e0*/  IMAD.X R78, R26, 0x1, R123, P0 ;  /* 0x000000011a4e7824 */ /* 0x000fe200000e067b */
[----:B------:R-:W-:-:S04]  /*62f0*/  LEA R76, P0, R77, UR10, 0x2 ;  /* 0x0000000a4d4c7c11 */ /* 0x000fc8000f8010ff */
[----:B------:R-:W-:Y:S02]  /*6300*/  LEA.HI.X R77, R77, UR11, R78, 0x2, P0 ;  /* 0x0000000b4d4d7c11 */ /* 0x000fe400080f144e */
[----:B------:R-:W-:-:S03]  /*6310*/  IADD3 R79, P0, PT, R16, R55, RZ ;  /* 0x00000037104f7210 */ /* 0x000fc60007f1e0ff */
[----:B------:R5:W2:Y:S01]  /*6320*/  LDG.E.CONSTANT R125, desc[UR6][R76.64] ;  /* 0x000000064c7d7981 */ /* 0x000aa2000c1e9900 */
[----:B------:R-:W-:Y:S02]  /*6330*/  IADD3.X R88, PT, PT, R26, R53, RZ, P0, !PT ;  /* 0x000000351a587210 */ /* 0x000fe400007fe4ff */
[----:B------:R-:W-:-:S04]  /*6340*/  LEA R78, P0, R79, UR10, 0x2 ;  /* 0x0000000a4f4e7c11 */ /* 0x000fc8000f8010ff */
[----:B------:R-:W-:Y:S02]  /*6350*/  LEA.HI.X R79, R79, UR11, R88, 0x2, P0 ;  /* 0x0000000b4f4f7c11 */ /* 0x000fe400080f1458 */
[----:B------:R-:W-:-:S05]  /*6360*/  IADD3 R88, P0, PT, R16, R25, RZ ;  /* 0x0000001910587210 */ /* 0x000fca0007f1e0ff */
[----:B0-----:R-:W-:Y:S01]  /*6370*/  IMAD.X R81, R26, 0x1, R37, P0 ;  /* 0x000000011a517824 */ /* 0x001fe200000e0625 */
[----:B------:R-:W-:-:S04]  /*6380*/  LEA R80, P0, R88, UR10, 0x2 ;  /* 0x0000000a58507c11 */ /* 0x000fc8000f8010ff */
[----:B------:R-:W-:Y:S02]  /*6390*/  LEA.HI.X R81, R88, UR11, R81, 0x2, P0 ;  /* 0x0000000b58517c11 */ /* 0x000fe400080f1451 */
[----:B-1----:R-:W-:-:S03]  /*63a0*/  IADD3 R83, P0, PT, R109, R7, RZ ;  /* 0x000000076d537210 */ /* 0x002fc60007f1e0ff */
[----:B------:R-:W2:Y:S01]  /*63b0*/  LDG.E.CONSTANT R80, desc[UR6][R80.64] ;  /* 0x0000000650507981 */ /* 0x000ea2000c1e9900 */
[----:B------:R-:W-:Y:S02]  /*63c0*/  IADD3.X R88, PT, PT, R111, R47, RZ, P0, !PT ;  /* 0x0000002f6f587210 */ /* 0x000fe400007fe4ff */
[----:B------:R-:W-:-:S04]  /*63d0*/  LEA R82, P0, R83, UR10, 0x2 ;  /* 0x0000000a53527c11 */ /* 0x000fc8000f8010ff */
[----:B------:R-:W-:Y:S02]  /*63e0*/  LEA.HI.X R83, R83, UR11, R88, 0x2, P0 ;  /* 0x0000000b53537c11 */ /* 0x000fe400080f1458 */
[----:B------:R-:W-:-:S03]  /*63f0*/  IADD3 R89, P0, PT, R16, R49, RZ ;  /* 0x0000003110597210 */ /* 0x000fc60007f1e0ff */
[----:B------:R-:W2:Y:S02]  /*6400*/  LDG.E.CONSTANT R82, desc[UR6][R82.64] ;  /* 0x0000000652527981 */ /* 0x000ea4000c1e9900 */
[----:B------:R-:W-:Y:S01]  /*6410*/  IMAD.X R90, R26, 0x1, R57, P0 ;  /* 0x000000011a5a7824 */ /* 0x000fe200000e0639 */
[----:B------:R-:W-:-:S04]  /*6420*/  LEA R88, P0, R89, UR10, 0x2 ;  /* 0x0000000a59587c11 */ /* 0x000fc8000f8010ff */
[----:B------:R-:W-:Y:S02]  /*6430*/  LEA.HI.X R89, R89, UR11, R90, 0x2, P0 ;  /* 0x0000000b59597c11 */ /* 0x000fe400080f145a */
[----:B------:R-:W-:Y:S01]  /*6440*/  IADD3 R91, P0, PT, R36, R7, RZ ;  /* 0x00000007245b7210 */ /* 0x000fe20007f1e0ff */
[----:B------:R0:W2:Y:S03]  /*6450*/  LDG.E.CONSTANT R83, desc[UR6][R78.64] ;  /* 0x000000064e537981 */ /* 0x0000a6000c1e9900 */
[----:B------:R-:W-:Y:S01]  /*6460*/  IADD3.X R126, PT, PT, R34, R47, RZ, P0, !PT ;  /* 0x0000002f227e7210 */ /* 0x000fe200007fe4ff */
[----:B------:R1:W2:Y:S01]  /*6470*/  LDG.E.CONSTANT R81, desc[UR6][R88.64] ;  /* 0x0000000658517981 */ /* 0x0002a2000c1e9900 */
[----:B------:R-:W-:-:S04]  /*6480*/  LEA R90, P0, R91, UR10, 0x2 ;  /* 0x0000000a5b5a7c11 */ /* 0x000fc8000f8010ff */
[----:B------:R-:W-:Y:S02]  /*6490*/  LEA.HI.X R91, R91, UR11, R126, 0x2, P0 ;  /* 0x0000000b5b5b7c11 */ /* 0x000fe400080f147e */
[C---:B------:R-:W-:Y:S02]  /*64a0*/  IADD3 R121, P0, PT, R5.reuse, R121, RZ ;  /* 0x0000007905797210 */ /* 0x040fe40007f1e0ff */
[----:B------:R-:W-:Y:S01]  /*64b0*/  IADD3 R25, P1, PT, R5, R25, RZ ;  /* 0x0000001905197210 */ /* 0x000fe20007f3e0ff */
[----:B------:R-:W2:Y:S02]  /*64c0*/  LDG.E.CONSTANT R90, desc[UR6][R90.64] ;  /* 0x000000065a5a7981 */ /* 0x000ea4000c1e9900 */
[----:B-----5:R-:W-:Y:S01]  /*64d0*/  IMAD.X R76, R99, 0x1, R123, P0 ;  /* 0x00000001634c7824 */ /* 0x020fe200000e067b */
[----:B0-----:R-:W-:-:S04]  /*64e0*/  LEA R78, P0, R121, UR10, 0x2 ;  /* 0x0000000a794e7c11 */ /* 0x001fc8000f8010ff */
[----:B------:R-:W-:Y:S02]  /*64f0*/  LEA.HI.X R79, R121, UR11, R76, 0x2, P0 ;  /* 0x0000000b794f7c11 */ /* 0x000fe400080f144c */
[----:B------:R-:W-:-:S03]  /*6500*/  IADD3 R77, P0, PT, R103, R7, RZ ;  /* 0x00000007674d7210 */ /* 0x000fc60007f1e0ff */
[----:B------:R0:W5:Y:S01]  /*6510*/  LDG.E.CONSTANT R91, desc[UR6][R78.64] ;  /* 0x000000064e5b7981 */ /* 0x000162000c1e9900 */
[----:B------:R-:W-:Y:S02]  /*6520*/  IADD3.X R126, PT, PT, R97, R47, RZ, P0, !PT ;  /* 0x0000002f617e7210 */ /* 0x000fe400007fe4ff */
[----:B------:R-:W-:-:S04]  /*6530*/  LEA R76, P0, R77, UR10, 0x2 ;  /* 0x0000000a4d4c7c11 */ /* 0x000fc8000f8010ff */
[----:B------:R-:W-:Y:S02]  /*6540*/  LEA.HI.X R77, R77, UR11, R126, 0x2, P0 ;  /* 0x0000000b4d4d7c11 */ /* 0x000fe400080f147e */
[----:B------:R-:W-:-:S03]  /*6550*/  IADD3 R55, P0, PT, R5, R55, RZ ;  /* 0x0000003705377210 */ /* 0x000fc60007f1e0ff */
[----:B------:R4:W5:Y:S02]  /*6560*/  LDG.E.CONSTANT R121, desc[UR6][R76.64] ;  /* 0x000000064c797981 */ /* 0x000964000c1e9900 */
[----:B------:R-:W-:Y:S01]  /*6570*/  IMAD.X R126, R99, 0x1, R53, P0 ;  /* 0x00000001637e7824 */ /* 0x000fe200000e0635 */
[----:B-1----:R-:W-:-:S04]  /*6580*/  LEA R88, P0, R55, UR10, 0x2 ;  /* 0x0000000a37587c11 */ /* 0x002fc8000f8010ff */
[----:B------:R-:W-:Y:S02]  /*6590*/  LEA.HI.X R89, R55, UR11, R126, 0x2, P0 ;  /* 0x0000000b37597c11 */ /* 0x000fe400080f147e */
[----:B------:R-:W-:Y:S02]  /*65a0*/  IADD3.X R126, PT, PT, R99, R37, RZ, P1, !PT ;  /* 0x00000025637e7210 */ /* 0x000fe40000ffe4ff */
[C---:B0-----:R-:W-:Y:S01]  /*65b0*/  LEA R78, P0, R25.reuse, UR10, 0x2 ;  /* 0x0000000a194e7c11 */ /* 0x041fe2000f8010ff */
[----:B------:R-:W5:Y:S03]  /*65c0*/  LDG.E.CONSTANT R37, desc[UR6][R88.64] ;  /* 0x0000000658257981 */ /* 0x000f66000c1e9900 */
[----:B------:R-:W-:Y:S02]  /*65d0*/  LEA.HI.X R79, R25, UR11, R126, 0x2, P0 ;  /* 0x0000000b194f7c11 */ /* 0x000fe400080f147e */
[----:B------:R-:W-:-:S03]  /*65e0*/  IADD3 R25, P0, PT, R16, R7, RZ ;  /* 0x0000000710197210 */ /* 0x000fc60007f1e0ff */
[----:B------:R0:W5:Y:S02]  /*65f0*/  LDG.E.CONSTANT R53, desc[UR6][R78.64] ;  /* 0x000000064e357981 */ /* 0x000164000c1e9900 */
[----:B------:R-:W-:Y:S01]  /*6600*/  IMAD.X R126, R26, 0x1, R47, P0 ;  /* 0x000000011a7e7824 */ /* 0x000fe200000e062f */
[----:B----4-:R-:W-:-:S04]  /*6610*/  LEA R76, P0, R25, UR10, 0x2 ;  /* 0x0000000a194c7c11 */ /* 0x010fc8000f8010ff */
[----:B------:R-:W-:Y:S02]  /*6620*/  LEA.HI.X R77, R25, UR11, R126, 0x2, P0 ;  /* 0x0000000b194d7c11 */ /* 0x000fe400080f147e */
[----:B------:R-:W-:Y:S02]  /*6630*/  IADD3 R49, P0, PT, R5, R49, RZ ;  /* 0x0000003105317210 */ /* 0x000fe40007f1e0ff */
[----:B------:R-:W-:Y:S01]  /*6640*/  IADD3 R43, PT, PT, R73, R43, RZ ;  /* 0x0000002b492b7210 */ /* 0x000fe20007ffe0ff */
[----:B------:R1:W4:Y:S02]  /*6650*/  LDG.E.CONSTANT R25, desc[UR6][R76.64] ;  /* 0x000000064c197981 */ /* 0x000324000c1e9900 */
[----:B------:R-:W-:Y:S01]  /*6660*/  IMAD.X R126, R99, 0x1, R57, P0 ;  /* 0x00000001637e7824 */ /* 0x000fe200000e0639 */
[----:B0-----:R-:W-:-:S04]  /*6670*/  LEA R78, P0, R49, UR10, 0x2 ;  /* 0x0000000a314e7c11 */ /* 0x001fc8000f8010ff */
[----:B------:R-:W-:Y:S02]  /*6680*/  LEA.HI.X R79, R49, UR11, R126, 0x2, P0 ;  /* 0x0000000b314f7c11 */ /* 0x000fe400080f147e */
[----:B------:R-:W-:Y:S02]  /*6690*/  SHF.R.S32.HI R49, RZ, 0x1f, R43 ;  /* 0x0000001fff317819 */ /* 0x000fe4000001142b */
[----:B------:R-:W-:-:S04]  /*66a0*/  IADD3 R55, P0, PT, R6, R43, RZ ;  /* 0x0000002b06377210 */ /* 0x000fc80007f1e0ff */
[----:B------:R-:W-:Y:S02]  /*66b0*/  IADD3.X R126, PT, PT, R23, R49, RZ, P0, !PT ;  /* 0x00000031177e7210 */ /* 0x000fe400007fe4ff */
[----:B-1----:R-:W-:-:S04]  /*66c0*/  LEA R76, P0, R55, UR10, 0x2 ;  /* 0x0000000a374c7c11 */ /* 0x002fc8000f8010ff */
[----:B------:R-:W-:Y:S02]  /*66d0*/  LEA.HI.X R77, R55, UR11, R126, 0x2, P0 ;  /* 0x0000000b374d7c11 */ /* 0x000fe400080f147e */
[----:B------:R-:W-:Y:S02]  /*66e0*/  IADD3 R57, P0, PT, R5, R7, RZ ;  /* 0x0000000705397210 */ /* 0x000fe40007f1e0ff */
[----:B------:R-:W4:Y:S03]  /*66f0*/  LDG.E.CONSTANT R7, desc[UR6][R78.64] ;  /* 0x000000064e077981 */ /* 0x000f26000c1e9900 */
[----:B------:R-:W-:Y:S01]  /*6700*/  IMAD.X R88, R99, 0x1, R47, P0 ;  /* 0x0000000163587824 */ /* 0x000fe200000e062f */
[----:B------:R0:W4:Y:S02]  /*6710*/  LDG.E.CONSTANT R55, desc[UR6][R76.64] ;  /* 0x000000064c377981 */ /* 0x000124000c1e9900 */
[----:B0-----:R-:W-:-:S04]  /*6720*/  LEA R76, P0, R57, UR10, 0x2 ;  /* 0x0000000a394c7c11 */ /* 0x001fc8000f8010ff */
[----:B------:R-:W-:Y:S02]  /*6730*/  LEA.HI.X R77, R57, UR11, R88, 0x2, P0 ;  /* 0x0000000b394d7c11 */ /* 0x000fe400080f1458 */
[----:B------:R-:W-:-:S04]  /*6740*/  IADD3 R47, P0, PT, R110, R43, RZ ;  /* 0x0000002b6e2f7210 */ /* 0x000fc80007f1e0ff */
[----:B------:R-:W-:Y:S02]  /*6750*/  IADD3.X R126, PT, PT, R107, R49, RZ, P0, !PT ;  /* 0x000000316b7e7210 */ /* 0x000fe400007fe4ff */
[----:B------:R-:W-:-:S04]  /*6760*/  LEA R88, P0, R47, UR10, 0x2 ;  /* 0x0000000a2f587c11 */ /* 0x000fc8000f8010ff */
[----:B------:R-:W-:Y:S02]  /*6770*/  LEA.HI.X R89, R47, UR11, R126, 0x2, P0 ;  /* 0x0000000b2f597c11 */ /* 0x000fe400080f147e */
[----:B------:R-:W-:Y:S01]  /*6780*/  IADD3 R123, P0, PT, R54, R43, RZ ;  /* 0x0000002b367b7210 */ /* 0x000fe20007f1e0ff */
[----:B------:R-:W-:Y:S01]  /*6790*/  FMUL R57, R31, R38 ;  /* 0x000000261f397220 */ /* 0x000fe20000400000 */
[----:B------:R-:W-:Y:S01]  /*67a0*/  FMUL R38, R29, R40 ;  /* 0x000000281d267220 */ /* 0x000fe20000400000 */
[----:B------:R0:W4:Y:S02]  /*67b0*/  LDG.E.CONSTANT R47, desc[UR6][R76.64] ;  /* 0x000000064c2f7981 */ /* 0x000124000c1e9900 */
[----:B------:R-:W-:Y:S01]  /*67c0*/  IMAD.X R126, R62, 0x1, R49, P0 ;  /* 0x000000013e7e7824 */ /* 0x000fe200000e0631 */
[----:B------:R-:W-:Y:S01]  /*67d0*/  LEA R78, P0, R123, UR10, 0x2 ;  /* 0x0000000a7b4e7c11 */ /* 0x000fe2000f8010ff */
[C---:B------:R-:W-:Y:S01]  /*67e0*/  FFMA R57, R2.reuse, R57, RZ ;  /* 0x0000003902397223 */ /* 0x040fe200000000ff */
[----:B------:R-:W-:Y:S01]  /*67f0*/  FMUL R72, R27, R72 ;  /* 0x000000481b487220 */ /* 0x000fe20000400000 */
[----:B------:R1:W4:Y:S01]  /*6800*/  LDG.E.CONSTANT R88, desc[UR6][R88.64] ;  /* 0x0000000658587981 */ /* 0x000322000c1e9900 */
[----:B------:R-:W-:Y:S01]  /*6810*/  LEA.HI.X R79, R123, UR11, R126, 0x2, P0 ;  /* 0x0000000b7b4f7c11 */ /* 0x000fe200080f147e */
[----:B------:R-:W-:Y:S01]  /*6820*/  FFMA R123, R2, R38, R57 ;  /* 0x00000026027b7223 */ /* 0x000fe20000000039 */
[----:B------:R-:W-:-:S03]  /*6830*/  IADD3 R38, P0, PT, R117, R43, RZ ;  /* 0x0000002b75267210 */ /* 0x000fc60007f1e0ff */
[----:B------:R1:W4:Y:S01]  /*6840*/  LDG.E.CONSTANT R40, desc[UR6][R78.64] ;  /* 0x000000064e287981 */ /* 0x000322000c1e9900 */
[----:B------:R-:W-:Y:S02]  /*6850*/  IADD3.X R57, PT, PT, R119, R49, RZ, P0, !PT ;  /* 0x0000003177397210 */ /* 0x000fe400007fe4ff */
[----:B0-----:R-:W-:-:S04]  /*6860*/  LEA R76, P0, R38, UR10, 0x2 ;  /* 0x0000000a264c7c11 */ /* 0x001fc8000f8010ff */
[----:B------:R-:W-:Y:S02]  /*6870*/  LEA.HI.X R77, R38, UR11, R57, 0x2, P0 ;  /* 0x0000000b264d7c11 */ /* 0x000fe400080f1439 */
[----:B------:R-:W-:Y:S01]  /*6880*/  IADD3 R38, P0, PT, R58, R43, RZ ;  /* 0x0000002b3a267210 */ /* 0x000fe20007f1e0ff */
[----:B------:R-:W-:Y:S02]  /*6890*/  FFMA R123, R2, R72, R123 ;  /* 0x00000048027b7223 */ /* 0x000fe4000000007b */
[----:B------:R0:W4:Y:S02]  /*68a0*/  LDG.E.CONSTANT R57, desc[UR6][R76.64] ;  /* 0x000000064c397981 */ /* 0x000124000c1e9900 */
[----:B-1----:R-:W-:Y:S01]  /*68b0*/  IMAD.X R89, R50, 0x1, R49, P0 ;  /* 0x0000000132597824 */ /* 0x002fe200000e0631 */
[----:B------:R-:W-:Y:S01]  /*68c0*/  LEA R78, P0, R38, UR10, 0x2 ;  /* 0x0000000a264e7c11 */ /* 0x000fe2000f8010ff */
[----:B------:R-:W-:-:S03]  /*68d0*/  FFMA R72, R2, R39, R123 ;  /* 0x0000002702487223 */ /* 0x000fc6000000007b */
[----:B------:R-:W-:Y:S02]  /*68e0*/  LEA.HI.X R79, R38, UR11, R89, 0x2, P0 ;  /* 0x0000000b264f7c11 */ /* 0x000fe400080f1459 */
[----:B------:R-:W-:Y:S01]  /*68f0*/  IADD3 R39, P0, PT, R113, R43, RZ ;  /* 0x0000002b71277210 */ /* 0x000fe20007f1e0ff */
[----:B0-----:R-:W-:Y:S02]  /*6900*/  FMUL R76, R31, R66 ;  /* 0x000000421f4c7220 */ /* 0x001fe40000400000 */
[----:B------:R0:W4:Y:S01]  /*6910*/  LDG.E.CONSTANT R78, desc[UR6][R78.64] ;  /* 0x000000064e4e7981 */ /* 0x000122000c1e9900 */
[----:B------:R-:W-:Y:S02]  /*6920*/  IADD3.X R126, PT, PT, R115, R49, RZ, P0, !PT ;  /* 0x00000031737e7210 */ /* 0x000fe400007fe4ff */
[----:B------:R-:W-:-:S04]  /*6930*/  LEA R38, P0, R39, UR10, 0x2 ;  /* 0x0000000a27267c11 */ /* 0x000fc8000f8010ff */
[----:B------:R-:W-:Y:S02]  /*6940*/  LEA.HI.X R39, R39, UR11, R126, 0x2, P0 ;  /* 0x0000000b27277c11 */ /* 0x000fe400080f147e */
[----:B------:R-:W-:Y:S01]  /*6950*/  IADD3 R77, P0, PT, R44, R43, RZ ;  /* 0x0000002b2c4d7210 */ /* 0x000fe20007f1e0ff */
[----:B------:R-:W-:Y:S01]  /*6960*/  FFMA R72, R33, R76, R72 ;  /* 0x0000004c21487223 */ /* 0x000fe20000000048 */
[----:B0-----:R-:W-:Y:S01]  /*6970*/  FMUL R79, R29, R60 ;  /* 0x0000003c1d4f7220 */ /* 0x001fe20000400000 */
[----:B------:R0:W4:Y:S02]  /*6980*/  LDG.E.CONSTANT R66, desc[UR6][R38.64] ;  /* 0x0000000626427981 */ /* 0x000124000c1e9900 */
[----:B------:R-:W-:Y:S01]  /*6990*/  IMAD.X R126, R30, 0x1, R49, P0 ;  /* 0x000000011e7e7824 */ /* 0x000fe200000e0631 */
[----:B------:R-:W-:Y:S01]  /*69a0*/  LEA R76, P0, R77, UR10, 0x2 ;  /* 0x0000000a4d4c7c11 */ /* 0x000fe2000f8010ff */
[----:B------:R-:W-:-:S03]  /*69b0*/  FFMA R72, R33, R79, R72 ;  /* 0x0000004f21487223 */ /* 0x000fc60000000048 */
[----:B------:R-:W-:Y:S02]  /*69c0*/  LEA.HI.X R77, R77, UR11, R126, 0x2, P0 ;  /* 0x0000000b4d4d7c11 */ /* 0x000fe400080f147e */
[----:B------:R-:W-:-:S03]  /*69d0*/  IADD3 R79, P0, PT, R109, R43, RZ ;  /* 0x0000002b6d4f7210 */ /* 0x000fc60007f1e0ff */
[----:B------:R1:W4:Y:S01]  /*69e0*/  LDG.E.CONSTANT R60, desc[UR6][R76.64] ;  /* 0x000000064c3c7981 */ /* 0x000322000c1e9900 */
[----:B------:R-:W-:Y:S02]  /*69f0*/  IADD3.X R126, PT, PT, R111, R49, RZ, P0, !PT ;  /* 0x000000316f7e7210 */ /* 0x000fe400007fe4ff */
[----:B0-----:R-:W-:-:S04]  /*6a00*/  LEA R38, P0, R79, UR10, 0x2 ;  /* 0x0000000a4f267c11 */ /* 0x001fc8000f8010ff */
[----:B------:R-:W-:Y:S01]  /*6a10*/  LEA.HI.X R39, R79, UR11, R126, 0x2, P0 ;  /* 0x0000000b4f277c11 */ /* 0x000fe200080f147e */
[----:B---3--:R-:W-:-:S04]  /*6a20*/  FMUL R79, R27, R52 ;  /* 0x000000341b4f7220 */ /* 0x008fc80000400000 */
[----:B------:R-:W-:Y:S01]  /*6a30*/  FFMA R126, R33, R79, R72 ;  /* 0x0000004f217e7223 */ /* 0x000fe20000000048 */
[----:B------:R-:W-:Y:S01]  /*6a40*/  IADD3 R72, P0, PT, R36, R43, RZ ;  /* 0x0000002b24487210 */ /* 0x000fe20007f1e0ff */
[----:B------:R0:W3:Y:S04]  /*6a50*/  LDG.E.CONSTANT R52, desc[UR6][R38.64] ;  /* 0x0000000626347981 */ /* 0x0000e8000c1e9900 */
[----:B------:R-:W-:Y:S01]  /*6a60*/  IMAD.X R79, R34, 0x1, R49, P0 ;  /* 0x00000001224f7824 */ /* 0x000fe200000e0631 */
[----:B-1----:R-:W-:-:S04]  /*6a70*/  LEA R76, P0, R72, UR10, 0x2 ;  /* 0x0000000a484c7c11 */ /* 0x002fc8000f8010ff */
[----:B------:R-:W-:Y:S02]  /*6a80*/  LEA.HI.X R77, R72, UR11, R79, 0x2, P0 ;  /* 0x0000000b484d7c11 */ /* 0x000fe400080f144f */
[----:B------:R-:W-:Y:S01]  /*6a90*/  IADD3 R79, P0, PT, R103, R43, RZ ;  /* 0x0000002b674f7210 */ /* 0x000fe20007f1e0ff */
[----:B------:R-:W-:Y:S02]  /*6aa0*/  FFMA R46, R33, R46, R126 ;  /* 0x0000002e212e7223 */ /* 0x000fe4000000007e */
[----:B------:R1:W3:Y:S01]  /*6ab0*/  LDG.E.CONSTANT R72, desc[UR6][R76.64] ;  /* 0x000000064c487981 */ /* 0x0002e2000c1e9900 */
[----:B------:R-:W-:Y:S02]  /*6ac0*/  IADD3.X R126, PT, PT, R97, R49, RZ, P0, !PT ;  /* 0x00000031617e7210 */ /* 0x000fe400007fe4ff */
[----:B0-----:R-:W-:-:S04]  /*6ad0*/  LEA R38, P0, R79, UR10, 0x2 ;  /* 0x0000000a4f267c11 */ /* 0x001fc8000f8010ff */
[----:B------:R-:W-:Y:S02]  /*6ae0*/  LEA.HI.X R39, R79, UR11, R126, 0x2, P0 ;  /* 0x0000000b4f277c11 */ /* 0x000fe400080f147e */
[----:B-1----:R-:W-:Y:S01]  /*6af0*/  IADD3 R77, P0, PT, R16, R43, RZ ;  /* 0x0000002b104d7210 */ /* 0x002fe20007f1e0ff */
[C---:B------:R-:W-:Y:S01]  /*6b00*/  FMUL.D2 R105, R21.reuse, R105 ;  /* 0x0000006915697220 */ /* 0x040fe20000300000 */
[C---:B------:R-:W-:Y:S01]  /*6b10*/  FMUL.D2 R12, R21.reuse, R12 ;  /* 0x0000000c150c7220 */ /* 0x040fe20000300000 */
[C---:B------:R-:W-:Y:S01]  /*6b20*/  FMUL.D2 R108, R21.reuse, R108 ;  /* 0x0000006c156c7220 */ /* 0x040fe20000300000 */
[----:B------:R-:W-:Y:S01]  /*6b30*/  FMUL.D2 R21, R21, R100 ;  /* 0x0000006415157220 */ /* 0x000fe20000300000 */
[----:B------:R-:W-:Y:S01]  /*6b40*/  IMAD.X R100, R26, 0x1, R49, P0 ;  /* 0x000000011a647824 */ /* 0x000fe200000e0631 */
[----:B------:R-:W-:Y:S02]  /*6b50*/  LEA R76, P0, R77, UR10, 0x2 ;  /* 0x0000000a4d4c7c11 */ /* 0x000fe4000f8010ff */
[----:B------:R-:W-:Y:S01]  /*6b60*/  IADD3 R43, P1, PT, R5, R43, RZ ;  /* 0x0000002b052b7210 */ /* 0x000fe20007f3e0ff */
[----:B------:R-:W-:Y:S01]  /*6b70*/  FMUL R79, R31, R18 ;  /* 0x000000121f4f7220 */ /* 0x000fe20000400000 */
[----:B------:R-:W-:Y:S01]  /*6b80*/  LEA.HI.X R77, R77, UR11, R100, 0x2, P0 ;  /* 0x0000000b4d4d7c11 */ /* 0x000fe200080f1464 */
[----:B------:R0:W3:Y:S01]  /*6b90*/  LDG.E.CONSTANT R18, desc[UR6][R38.64] ;  /* 0x0000000626127981 */ /* 0x0000e2000c1e9900 */
[----:B------:R-:W-:Y:S01]  /*6ba0*/  IADD3.X R100, PT, PT, R99, R49, RZ, P1, !PT ;  /* 0x0000003163647210 */ /* 0x000fe20000ffe4ff */
[----:B------:R-:W-:-:S02]  /*6bb0*/  IMAD.IADD R49, R10, 0x1, R95 ;  /* 0x000000010a317824 */ /* 0x000fc400078e025f */
[----:B------:R-:W-:Y:S01]  /*6bc0*/  FFMA R46, R15, R79, R46 ;  /* 0x0000004f0f2e7223 */ /* 0x000fe2000000002e */
[C---:B0-----:R-:W-:Y:S02]  /*6bd0*/  LEA R38, P0, R43.reuse, UR10, 0x2 ;  /* 0x0000000a2b267c11 */ /* 0x041fe4000f8010ff */
[----:B------:R-:W-:Y:S02]  /*6be0*/  SHF.R.S32.HI R79, RZ, 0x1f, R49 ;  /* 0x0000001fff4f7819 */ /* 0x000fe40000011431 */
[----:B------:R-:W-:Y:S02]  /*6bf0*/  LEA.HI.X R39, R43, UR11, R100, 0x2, P0 ;  /* 0x0000000b2b277c11 */ /* 0x000fe400080f1464 */
[----:B------:R-:W-:Y:S01]  /*6c00*/  IADD3 R123, P0, PT, R6, R49, RZ ;  /* 0x00000031067b7210 */ /* 0x000fe20007f1e0ff */
[----:B------:R-:W-:Y:S01]  /*6c10*/  FMUL R89, R31, R101 ;  /* 0x000000651f597220 */ /* 0x000fe20000400000 */
[----:B------:R-:W3:Y:S02]  /*6c20*/  LDG.E.CONSTANT R43, desc[UR6][R76.64] ;  /* 0x000000064c2b7981 */ /* 0x000ee4000c1e9900 */
[----:B------:R-:W-:-:S02]  /*6c30*/  IADD3.X R126, PT, PT, R23, R79, RZ, P0, !PT ;  /* 0x0000004f177e7210 */ /* 0x000fc400007fe4ff */
[C---:B------:R-:W-:Y:S01]  /*6c40*/  LEA R100, P0, R123.reuse, UR10, 0x2 ;  /* 0x0000000a7b647c11 */ /* 0x040fe2000f8010ff */
[----:B------:R0:W3:Y:S03]  /*6c50*/  LDG.E.CONSTANT R10, desc[UR6][R38.64] ;  /* 0x00000006260a7981 */ /* 0x0000e6000c1e9900 */
[----:B------:R-:W-:Y:S02]  /*6c60*/  LEA.HI.X R101, R123, UR11, R126, 0x2, P0 ;  /* 0x0000000b7b657c11 */ /* 0x000fe400080f147e */
[----:B0-----:R-:W-:Y:S01]  /*6c70*/  IADD3 R39, P0, PT, R110, R49, RZ ;  /* 0x000000316e277210 */ /* 0x001fe20007f1e0ff */
[C---:B------:R-:W-:Y:S01]  /*6c80*/  FFMA R89, R2.reuse, R89, RZ ;  /* 0x0000005902597223 */ /* 0x040fe200000000ff */
[----:B------:R-:W-:Y:S02]  /*6c90*/  FMUL R126, R29, R24 ;  /* 0x000000181d7e7220 */ /* 0x000fe40000400000 */
[----:B------:R0:W3:Y:S01]  /*6ca0*/  LDG.E.CONSTANT R24, desc[UR6][R100.64] ;  /* 0x0000000664187981 */ /* 0x0000e2000c1e9900 */
[----:B------:R-:W-:Y:S01]  /*6cb0*/  IMAD.X R76, R107, 0x1, R79, P0 ;  /* 0x000000016b4c7824 */ /* 0x000fe200000e064f */
[----:B------:R-:W-:Y:S01]  /*6cc0*/  LEA R38, P0, R39, UR10, 0x2 ;  /* 0x0000000a27267c11 */ /* 0x000fe2000f8010ff */
[----:B------:R-:W-:-:S03]  /*6cd0*/  FFMA R89, R2, R126, R89 ;  /* 0x0000007e02597223 */ /* 0x000fc60000000059 */
[----:B------:R-:W-:Y:S01]  /*6ce0*/  LEA.HI.X R39, R39, UR11, R76, 0x2, P0 ;  /* 0x0000000b27277c11 */ /* 0x000fe200080f144c */
[----:B------:R-:W-:Y:S01]  /*6cf0*/  FMUL R76, R27, R92 ;  /* 0x0000005c1b4c7220 */ /* 0x000fe20000400000 */
[----:B------:R-:W-:-:S03]  /*6d00*/  IADD3 R77, P0, PT, R54, R49, RZ ;  /* 0x00000031364d7210 */ /* 0x000fc60007f1e0ff */
[----:B------:R-:W-:Y:S01]  /*6d10*/  FFMA R123, R2, R76, R89 ;  /* 0x0000004c027b7223 */ /* 0x000fe20000000059 */
[----:B------:R-:W-:Y:S01]  /*6d20*/  IADD3.X R126, PT, PT, R62, R79, RZ, P0, !PT ;  /* 0x0000004f3e7e7210 */ /* 0x000fe200007fe4ff */
[----:B------:R1:W3:Y:S01]  /*6d30*/  LDG.E.CONSTANT R92, desc[UR6][R38.64] ;  /* 0x00000006265c7981 */ /* 0x0002e2000c1e9900 */
[----:B------:R-:W-:-:S04]  /*6d40*/  LEA R76, P0, R77, UR10, 0x2 ;  /* 0x0000000a4d4c7c11 */ /* 0x000fc8000f8010ff */
[----:B------:R-:W-:Y:S01]  /*6d50*/  LEA.HI.X R77, R77, UR11, R126, 0x2, P0 ;  /* 0x0000000b4d4d7c11 */ /* 0x000fe200080f147e */
[----:B------:R-:W-:Y:S01]  /*6d60*/  FFMA R126, R2, R41, R123 ;  /* 0x00000029027e7223 */ /* 0x000fe2000000007b */
[----:B------:R-:W-:Y:S01]  /*6d70*/  IADD3 R41, P0, PT, R117, R49, RZ ;  /* 0x0000003175297210 */ /* 0x000fe20007f1e0ff */
[----:B------:R-:W-:Y:S02]  /*6d80*/  FMUL R68, R31, R68 ;  /* 0x000000441f447220 */ /* 0x000fe40000400000 */
[----:B------:R2:W3:Y:S01]  /*6d90*/  LDG.E.CONSTANT R89, desc[UR6][R76.64] ;  /* 0x000000064c597981 */ /* 0x0004e2000c1e9900 */
[----:B------:R-:W-:Y:S02]  /*6da0*/  IADD3.X R128, PT, PT, R119, R79, RZ, P0, !PT ;  /* 0x0000004f77807210 */ /* 0x000fe400007fe4ff */
[----:B0-----:R-:W-:-:S04]  /*6db0*/  LEA R100, P0, R41, UR10, 0x2 ;  /* 0x0000000a29647c11 */ /* 0x001fc8000f8010ff */
[----:B------:R-:W-:Y:S02]  /*6dc0*/  LEA.HI.X R101, R41, UR11, R128, 0x2, P0 ;  /* 0x0000000b29657c11 */ /* 0x000fe400080f1480 */
[----:B-1----:R-:W-:Y:S01]  /*6dd0*/  IADD3 R39, P0, PT, R58, R49, RZ ;  /* 0x000000313a277210 */ /* 0x002fe20007f1e0ff */
[----:B------:R-:W-:Y:S01]  /*6de0*/  FFMA R68, R33, R68, R126 ;  /* 0x0000004421447223 */ /* 0x000fe2000000007e */
[----:B------:R-:W-:Y:S02]  /*6df0*/  FMUL R41, R29, R64 ;  /* 0x000000401d297220 */ /* 0x000fe40000400000 */
[----:B------:R0:W3:Y:S01]  /*6e00*/  LDG.E.CONSTANT R101, desc[UR6][R100.64] ;  /* 0x0000000664657981 */ /* 0x0000e2000c1e9900 */
[----:B------:R-:W-:Y:S01]  /*6e10*/  IMAD.X R126, R50, 0x1, R79, P0 ;  /* 0x00000001327e7824 */ /* 0x000fe200000e064f */
[----:B------:R-:W-:Y:S01]  /*6e20*/  LEA R38, P0, R39, UR10, 0x2 ;  /* 0x0000000a27267c11 */ /* 0x000fe2000f8010ff */
[----:B------:R-:W-:-:S03]  /*6e30*/  FFMA R68, R33, R41, R68 ;  /* 0x0000002921447223 */ /* 0x000fc60000000044 */
[----:B------:R-:W-:Y:S02]  /*6e40*/  LEA.HI.X R39, R39, UR11, R126, 0x2, P0 ;  /* 0x0000000b27277c11 */ /* 0x000fe400080f147e */
[----:B------:R-:W-:-:S03]  /*6e50*/  IADD3 R41, P0, PT, R113, R49, RZ ;  /* 0x0000003171297210 */ /* 0x000fc60007f1e0ff */
[----:B------:R1:W3:Y:S01]  /*6e60*/  LDG.E.CONSTANT R64, desc[UR6][R38.64] ;  /* 0x0000000626407981 */ /* 0x0002e2000c1e9900 */
[----:B------:R-:W-:Y:S02]  /*6e70*/  IADD3.X R126, PT, PT, R115, R79, RZ, P0, !PT ;  /* 0x0000004f737e7210 */ /* 0x000fe400007fe4ff */
[----:B--2---:R-:W-:-:S04]  /*6e80*/  LEA R76, P0, R41, UR10, 0x2 ;  /* 0x0000000a294c7c11 */ /* 0x004fc8000f8010ff */
[----:B------:R-:W-:Y:S01]  /*6e90*/  LEA.HI.X R77, R41, UR11, R126, 0x2, P0 ;  /* 0x0000000b294d7c11 */ /* 0x000fe200080f147e */
[----:B------:R-:W-:-:S04]  /*6ea0*/  FMUL R41, R27, R56 ;  /* 0x000000381b297220 */ /* 0x000fc80000400000 */
[----:B------:R-:W-:Y:S01]  /*6eb0*/  FFMA R68, R33, R41, R68 ;  /* 0x0000002921447223 */ /* 0x000fe20000000044 */
[----:B------:R-:W-:Y:S01]  /*6ec0*/  IADD3 R41, P0, PT, R44, R49, RZ ;  /* 0x000000312c297210 */ /* 0x000fe20007f1e0ff */
[----:B------:R-:W-:Y:S01]  /*6ed0*/  FFMA R59, R2, R59, RZ ;  /* 0x0000003b023b7223 */ /* 0x000fe200000000ff */
[----:B------:R2:W3:Y:S02]  /*6ee0*/  LDG.E.CONSTANT R56, desc[UR6][R76.64] ;  /* 0x000000064c387981 */ /* 0x0004e4000c1e9900 */
[----:B0-----:R-:W-:Y:S02]  /*6ef0*/  IADD3.X R100, PT, PT, R30, R79, RZ, P0, !PT ;  /* 0x0000004f1e647210 */ /* 0x001fe400007fe4ff */
[----:B-1----:R-:W-:-:S04]  /*6f00*/  LEA R38, P0, R41, UR10, 0x2 ;  /* 0x0000000a29267c11 */ /* 0x002fc8000f8010ff */
[----:B------:R-:W-:Y:S01]  /*6f10*/  LEA.HI.X R39, R41, UR11, R100, 0x2, P0 ;  /* 0x0000000b29277c11 */ /* 0x000fe200080f1464 */
[----:B------:R-:W-:Y:S01]  /*6f20*/  FMUL R100, R29, R48 ;  /* 0x000000301d647220 */ /* 0x000fe20000400000 */
[----:B------:R-:W-:-:S03]  /*6f30*/  IADD3 R41, P0, PT, R109, R49, RZ ;  /* 0x000000316d297210 */ /* 0x000fc60007f1e0ff */
[----:B------:R-:W-:Y:S01]  /*6f40*/  FFMA R59, R2, R100, R59 ;  /* 0x00000064023b7223 */ /* 0x000fe2000000003b */
[----:B------:R0:W3:Y:S01]  /*6f50*/  LDG.E.CONSTANT R48, desc[UR6][R38.64] ;  /* 0x0000000626307981 */ /* 0x0000e2000c1e9900 */
[----:B------:R-:W-:Y:S01]  /*6f60*/  IMAD.X R100, R111, 0x1, R79, P0 ;  /* 0x000000016f647824 */ /* 0x000fe200000e064f */
[----:B--2---:R-:W-:-:S04]  /*6f70*/  LEA R76, P0, R41, UR10, 0x2 ;  /* 0x0000000a294c7c11 */ /* 0x004fc8000f8010ff */
[----:B------:R-:W-:Y:S01]  /*6f80*/  LEA.HI.X R77, R41, UR11, R100, 0x2, P0 ;  /* 0x0000000b294d7c11 */ /* 0x000fe200080f1464 */
[----:B------:R-:W-:-:S04]  /*6f90*/  FMUL R41, R27, R42 ;  /* 0x0000002a1b297220 */ /* 0x000fc80000400000 */
[----:B------:R-:W-:Y:S01]  /*6fa0*/  FFMA R41, R2, R41, R59 ;  /* 0x0000002902297223 */ /* 0x000fe2000000003b */
[----:B------:R-:W-:Y:S01]  /*6fb0*/  IADD3 R59, P0, PT, R36, R49, RZ ;  /* 0x00000031243b7210 */ /* 0x000fe20007f1e0ff */
[----:B------:R1:W2:Y:S03]  /*6fc0*/  LDG.E.CONSTANT R42, desc[UR6][R76.64] ;  /* 0x000000064c2a7981 */ /* 0x0002a6000c1e9900 */
[----:B------:R-:W-:Y:S02]  /*6fd0*/  IADD3.X R100, PT, PT, R34, R79, RZ, P0, !PT ;  /* 0x0000004f22647210 */ /* 0x000fe400007fe4ff */
[----:B0-----:R-:W-:-:S04]  /*6fe0*/  LEA R38, P0, R59, UR10, 0x2 ;  /* 0x0000000a3b267c11 */ /* 0x001fc8000f8010ff */
[----:B------:R-:W-:Y:S02]  /*6ff0*/  LEA.HI.X R39, R59, UR11, R100, 0x2, P0 ;  /* 0x0000000b3b277c11 */ /* 0x000fe400080f1464 */
[----:B------:R-:W-:Y:S01]  /*7000*/  IADD3 R59, P0, PT, R103, R49, RZ ;  /* 0x00000031673b7210 */ /* 0x000fe20007f1e0ff */
[----:B------:R-:W-:Y:S02]  /*7010*/  FFMA R35, R2, R35, R41 ;  /* 0x0000002302237223 */ /* 0x000fe40000000029 */
[----:B------:R0:W2:Y:S01]  /*7020*/  LDG.E.CONSTANT R100, desc[UR6][R38.64] ;  /* 0x0000000626647981 */ /* 0x0000a2000c1e9900 */
[----:B------:R-:W-:Y:S02]  /*7030*/  IADD3.X R126, PT, PT, R97, R79, RZ, P0, !PT ;  /* 0x0000004f617e7210 */ /* 0x000fe400007fe4ff */
[----:B-1----:R-:W-:Y:S01]  /*7040*/  LEA R76, P0, R59, UR10, 0x2 ;  /* 0x0000000a3b4c7c11 */ /* 0x002fe2000f8010ff */
[----:B------:R-:W-:-:S03]  /*7050*/  FMUL R41, R31, R28 ;  /* 0x0000001c1f297220 */ /* 0x000fc60000400000 */
[----:B------:R-:W-:Y:S02]  /*7060*/  LEA.HI.X R77, R59, UR11, R126, 0x2, P0 ;  /* 0x0000000b3b4d7c11 */ /* 0x000fe400080f147e */
[----:B0-----:R-:W-:Y:S01]  /*7070*/  LEA R38, P0, R69, UR8, 0x2 ;  /* 0x0000000845267c11 */ /* 0x001fe2000f8010ff */
[----:B------:R-:W-:Y:S01]  /*7080*/  FFMA R41, R2, R41, RZ ;  /* 0x0000002902297223 */ /* 0x000fe200000000ff */
[----:B------:R-:W-:Y:S01]  /*7090*/  FMUL R32, R29, R32 ;  /* 0x000000201d207220 */ /* 0x000fe20000400000 */
[----:B------:R0:W2:Y:S01]  /*70a0*/  LDG.E.CONSTANT R28, desc[UR6][R76.64] ;  /* 0x000000064c1c7981 */ /* 0x0000a2000c1e9900 */
[----:B------:R-:W-:Y:S02]  /*70b0*/  LEA.HI.X R39, R69, UR9, R3, 0x2, P0 ;  /* 0x0000000945277c11 */ /* 0x000fe400080f1403 */
[----:B------:R-:W-:Y:S01]  /*70c0*/  IADD3 R3, P0, PT, R16, R49, RZ ;  /* 0x0000003110037210 */ /* 0x000fe20007f1e0ff */
[----:B------:R-:W-:Y:S01]  /*70d0*/  FFMA R41, R2, R32, R41 ;  /* 0x0000002002297223 */ /* 0x000fe20000000029 */
[----:B------:R-:W-:-:S02]  /*70e0*/  IMAD.IADD R73, R73, 0x1, R95 ;  /* 0x0000000149497824 */ /* 0x000fc400078e025f */
[----:B------:R-:W-:Y:S02]  /*70f0*/  IADD3.X R32, PT, PT, R26, R79, RZ, P0, !PT ;  /* 0x0000004f1a207210 */ /* 0x000fe400007fe4ff */
[----:B0-----:R-:W-:-:S04]  /*7100*/  LEA R76, P0, R3, UR10, 0x2 ;  /* 0x0000000a034c7c11 */ /* 0x001fc8000f8010ff */
[----:B------:R-:W-:Y:S02]  /*7110*/  LEA.HI.X R77, R3, UR11, R32, 0x2, P0 ;  /* 0x0000000b034d7c11 */ /* 0x000fe400080f1420 */
[-C--:B------:R-:W-:Y:S02]  /*7120*/  IADD3 R3, P0, PT, R6, R73.reuse, RZ ;  /* 0x0000004906037210 */ /* 0x080fe40007f1e0ff */
[----:B------:R-:W-:Y:S01]  /*7130*/  SHF.R.S32.HI R6, RZ, 0x1f, R73 ;  /* 0x0000001fff067819 */ /* 0x000fe20000011449 */
[----:B------:R-:W2:Y:S01]  /*7140*/  LDG.E.CONSTANT R76, desc[UR6][R76.64] ;  /* 0x000000064c4c7981 */ /* 0x000ea2000c1e9900 */
[----:B------:R-:W-:Y:S02]  /*7150*/  IADD3 R110, P1, PT, R110, R73, RZ ;  /* 0x000000496e6e7210 */ /* 0x000fe40007f3e0ff */
[----:B------:R-:W-:Y:S02]  /*7160*/  IADD3.X R32, PT, PT, R23, R6, RZ, P0, !PT ;  /* 0x0000000617207210 */ /* 0x000fe400007fe4ff */
[----:B------:R-:W-:Y:S01]  /*7170*/  LEA R126, P0, R3, UR10, 0x2 ;  /* 0x0000000a037e7c11 */ /* 0x000fe2000f8010ff */
[----:B------:R-:W-:-:S03]  /*7180*/  IMAD.X R107, R107, 0x1, R6, P1 ;  /* 0x000000016b6b7824 */ /* 0x000fc600008e0606 */
[----:B------:R-:W-:Y:S02]  /*7190*/  LEA.HI.X R127, R3, UR11, R32, 0x2, P0 ;  /* 0x0000000b037f7c11 */ /* 0x000fe400080f1420 */
[C---:B------:R-:W-:Y:S02]  /*71a0*/  LEA R128, P0, R110.reuse, UR10, 0x2 ;  /* 0x0000000a6e807c11 */ /* 0x040fe4000f8010ff */
[-C--:B------:R-:W-:Y:S01]  /*71b0*/  IADD3 R117, P1, PT, R117, R73.reuse, RZ ;  /* 0x0000004975757210 */ /* 0x080fe20007f3e0ff */
[----:B------:R-:W2:Y:S01]  /*71c0*/  LDG.E.CONSTANT R126, desc[UR6][R126.64] ;  /* 0x000000067e7e7981 */ /* 0x000ea2000c1e9900 */
[----:B------:R-:W-:Y:S02]  /*71d0*/  LEA.HI.X R129, R110, UR11, R107, 0x2, P0 ;  /* 0x0000000b6e817c11 */ /* 0x000fe400080f146b */
[----:B------:R-:W-:-:S03]  /*71e0*/  IADD3 R54, P0, PT, R54, R73, RZ ;  /* 0x0000004936367210 */ /* 0x000fc60007f1e0ff */
[----:B------:R0:W2:Y:S01]  /*71f0*/  LDG.E.CONSTANT R32, desc[UR6][R128.64] ;  /* 0x0000000680207981 */ /* 0x0000a2000c1e9900 */
[----:B------:R-:W-:Y:S02]  /*7200*/  IADD3.X R3, PT, PT, R62, R6, RZ, P0, !PT ;  /* 0x000000063e037210 */ /* 0x000fe400007fe4ff */
[----:B------:R-:W-:-:S04]  /*7210*/  LEA R130, P0, R54, UR10, 0x2 ;  /* 0x0000000a36827c11 */ /* 0x000fc8000f8010ff */
[----:B------:R-:W-:Y:S02]  /*7220*/  LEA.HI.X R131, R54, UR11, R3, 0x2, P0 ;  /* 0x0000000b36837c11 */ /* 0x000fe400080f1403 */
[----:B------:R-:W-:Y:S02]  /*7230*/  IADD3.X R54, PT, PT, R119, R6, RZ, P1, !PT ;  /* 0x0000000677367210 */ /* 0x000fe40000ffe4ff */
[----:B------:R-:W-:-:S04]  /*7240*/  LEA R132, P0, R117, UR10, 0x2 ;  /* 0x0000000a75847c11 */ /* 0x000fc8000f8010ff */
[----:B------:R-:W-:Y:S02]  /*7250*/  LEA.HI.X R133, R117, UR11, R54, 0x2, P0 ;  /* 0x0000000b75857c11 */ /* 0x000fe400080f1436 */
[-C--:B------:R-:W-:Y:S01]  /*7260*/  IADD3 R3, P0, PT, R58, R73.reuse, RZ ;  /* 0x000000493a037210 */ /* 0x080fe20007f1e0ff */
[----:B------:R1:W2:Y:S01]  /*7270*/  LDG.E.CONSTANT R54, desc[UR6][R130.64] ;  /* 0x0000000682367981 */ /* 0x0002a2000c1e9900 */
[----:B------:R-:W-:-:S03]  /*7280*/  IADD3 R113, P1, PT, R113, R73, RZ ;  /* 0x0000004971717210 */ /* 0x000fc60007f3e0ff */
[----:B------:R-:W-:Y:S01]  /*7290*/  IMAD.X R50, R50, 0x1, R6, P0 ;  /* 0x0000000132327824 */ /* 0x000fe200000e0606 */
[C---:B------:R-:W-:Y:S01]  /*72a0*/  LEA R58, P0, R3.reuse, UR10, 0x2 ;  /* 0x0000000a033a7c11 */ /* 0x040fe2000f8010ff */
[----:B------:R-:W2:Y:S03]  /*72b0*/  LDG.E.CONSTANT R133, desc[UR6][R132.64] ;  /* 0x0000000684857981 */ /* 0x000ea6000c1e9900 */
[----:B------:R-:W-:Y:S02]  /*72c0*/  LEA.HI.X R59, R3, UR11, R50, 0x2, P0 ;  /* 0x0000000b033b7c11 */ /* 0x000fe400080f1432 */
[----:B------:R-:W-:Y:S02]  /*72d0*/  IADD3.X R50, PT, PT, R115, R6, RZ, P1, !PT ;  /* 0x0000000673327210 */ /* 0x000fe40000ffe4ff */
[----:B0-----:R-:W-:-:S04]  /*72e0*/  LEA R128, P0, R113, UR10, 0x2 ;  /* 0x0000000a71807c11 */ /* 0x001fc8000f8010ff */
[----:B------:R-:W-:Y:S02]  /*72f0*/  LEA.HI.X R129, R113, UR11, R50, 0x2, P0 ;  /* 0x0000000b71817c11 */ /* 0x000fe400080f1432 */
[-C--:B------:R-:W-:Y:S01]  /*7300*/  IADD3 R3, P0, PT, R44, R73.reuse, RZ ;  /* 0x000000492c037210 */ /* 0x080fe20007f1e0ff */
[----:B------:R0:W2:Y:S01]  /*7310*/  LDG.E.CONSTANT R50, desc[UR6][R58.64] ;  /* 0x000000063a327981 */ /* 0x0000a2000c1e9900 */
[----:B------:R-:W-:Y:S02]  /*7320*/  IADD3 R109, P1, PT, R109, R73, RZ ;  /* 0x000000496d6d7210 */ /* 0x000fe40007f3e0ff */
[----:B------:R-:W-:Y:S01]  /*7330*/  IADD3.X R30, PT, PT, R30, R6, RZ, P0, !PT ;  /* 0x000000061e1e7210 */ /* 0x000fe200007fe4ff */
[----:B------:R5:W2:Y:S01]  /*7340*/  LDG.E.CONSTANT R44, desc[UR6][R128.64] ;  /* 0x00000006802c7981 */ /* 0x000aa2000c1e9900 */
[----:B-1----:R-:W-:-:S04]  /*7350*/  LEA R130, P0, R3, UR10, 0x2 ;  /* 0x0000000a03827c11 */ /* 0x002fc8000f8010ff */
[----:B------:R-:W-:Y:S01]  /*7360*/  LEA.HI.X R131, R3, UR11, R30, 0x2, P0 ;  /* 0x0000000b03837c11 */ /* 0x000fe200080f141e */
[----:B------:R-:W-:Y:S01]  /*7370*/  IMAD.X R30, R111, 0x1, R6, P1 ;  /* 0x000000016f1e7824 */ /* 0x000fe200008e0606 */
[----:B------:R-:W-:Y:S02]  /*7380*/  LEA R110, P0, R109, UR10, 0x2 ;  /* 0x0000000a6d6e7c11 */ /* 0x000fe4000f8010ff */
[-C--:B------:R-:W-:Y:S02]  /*7390*/  IADD3 R103, P1, PT, R103, R73.reuse, RZ ;  /* 0x0000004967677210 */ /* 0x080fe40007f3e0ff */
[----:B------:R-:W-:Y:S02]  /*73a0*/  LEA.HI.X R111, R109, UR11, R30, 0x2, P0 ;  /* 0x0000000b6d6f7c11 */ /* 0x000fe400080f141e */
[----:B------:R1:W2:Y:S01]  /*73b0*/  LDG.E.CONSTANT R30, desc[UR6][R130.64] ;  /* 0x00000006821e7981 */ /* 0x0002a2000c1e9900 */
[-C--:B------:R-:W-:Y:S02]  /*73c0*/  IADD3 R3, P0, PT, R36, R73.reuse, RZ ;  /* 0x0000004924037210 */ /* 0x080fe40007f1e0ff */
[----:B------:R-:W-:Y:S01]  /*73d0*/  IADD3 R16, P2, PT, R16, R73, RZ ;  /* 0x0000004910107210 */ /* 0x000fe20007f5e0ff */
[----:B------:R4:W2:Y:S01]  /*73e0*/  LDG.E.CONSTANT R36, desc[UR6][R110.64] ;  /* 0x000000066e247981 */ /* 0x0008a2000c1e9900 */
[----:B------:R-:W-:-:S02]  /*73f0*/  IADD3.X R62, PT, PT, R34, R6, RZ, P0, !PT ;  /* 0x00000006223e7210 */ /* 0x000fc400007fe4ff */
[----:B0-----:R-:W-:Y:S02]  /*7400*/  LEA R58, P0, R3, UR10, 0x2 ;  /* 0x0000000a033a7c11 */ /* 0x001fe4000f8010ff */
[----:B------:R-:W-:Y:S02]  /*7410*/  IADD3.X R34, PT, PT, R97, R6, RZ, P1, !PT ;  /* 0x0000000661227210 */ /* 0x000fe40000ffe4ff */
[----:B-----5:R-:W-:Y:S02]  /*7420*/  LEA R128, P1, R103, UR10, 0x2 ;  /* 0x0000000a67807c11 */ /* 0x020fe4000f8210ff */
[----:B------:R-:W-:Y:S01]  /*7430*/  LEA.HI.X R59, R3, UR11, R62, 0x2, P0 ;  /* 0x0000000b033b7c11 */ /* 0x000fe200080f143e */
[----:B------:R-:W-:Y:S01]  /*7440*/  IMAD.X R3, R26, 0x1, R6, P2 ;  /* 0x000000011a037824 */ /* 0x000fe200010e0606 */
[----:B------:R-:W-:Y:S02]  /*7450*/  LEA.HI.X R129, R103, UR11, R34, 0x2, P1 ;  /* 0x0000000b67817c11 */ /* 0x000fe400088f1422 */
[----:B-1----:R-:W-:Y:S01]  /*7460*/  LEA R130, P1, R16, UR10, 0x2 ;  /* 0x0000000a10827c11 */ /* 0x002fe2000f8210ff */
[----:B------:R-:W5:Y:S01]  /*7470*/  LDG.E.CONSTANT R58, desc[UR6][R58.64] ;  /* 0x000000063a3a7981 */ /* 0x000f62000c1e9900 */
[----:B------:R-:W-:-:S02]  /*7480*/  IADD3 R49, P0, PT, R5, R49, RZ ;  /* 0x0000003105317210 */ /* 0x000fc40007f1e0ff */
[----:B------:R-:W-:Y:S01]  /*7490*/  LEA.HI.X R131, R16, UR11, R3, 0x2, P1 ;  /* 0x0000000b10837c11 */ /* 0x000fe200088f1403 */
[----:B------:R-:W5:Y:S01]  /*74a0*/  LDG.E.CONSTANT R128, desc[UR6][R128.64] ;  /* 0x0000000680807981 */ /* 0x000f62000c1e9900 */
[----:B------:R-:W-:Y:S02]  /*74b0*/  IADD3.X R16, PT, PT, R99, R79, RZ, P0, !PT ;  /* 0x0000004f63107210 */ /* 0x000fe400007fe4ff */
[----:B------:R-:W-:Y:S01]  /*74c0*/  IADD3 R5, P2, PT, R5, R73, RZ ;  /* 0x0000004905057210 */ /* 0x000fe20007f5e0ff */
[----:B------:R-:W5:Y:S01]  /*74d0*/  LDG.E.CONSTANT R130, desc[UR6][R130.64] ;  /* 0x0000000682827981 */ /* 0x000f62000c1e9900 */
[----:B----4-:R-:W-:Y:S02]  /*74e0*/  LEA R110, P0, R49, UR10, 0x2 ;  /* 0x0000000a316e7c11 */ /* 0x010fe4000f8010ff */
[----:B------:R-:W-:Y:S02]  /*74f0*/  IADD3.X R6, PT, PT, R99, R6, RZ, P2, !PT ;  /* 0x0000000663067210 */ /* 0x000fe400017fe4ff */
[----:B------:R-:W-:-:S02]  /*7500*/  LEA R134, P1, R5, UR10, 0x2 ;  /* 0x0000000a05867c11 */ /* 0x000fc4000f8210ff */
[----:B------:R-:W-:Y:S02]  /*7510*/  LEA.HI.X R111, R49, UR11, R16, 0x2, P0 ;  /* 0x0000000b316f7c11 */ /* 0x000fe400080f1410 */
[----:B------:R-:W-:-:S03]  /*7520*/  LEA.HI.X R135, R5, UR11, R6, 0x2, P1 ;  /* 0x0000000b05877c11 */ /* 0x000fc600088f1406 */
[----:B------:R-:W4:Y:S04]  /*7530*/  LDG.E.CONSTANT R110, desc[UR6][R110.64] ;  /* 0x000000066e6e7981 */ /* 0x000f28000c1e9900 */
[----:B------:R-:W4:Y:S01]  /*7540*/  LDG.E.CONSTANT R134, desc[UR6][R134.64] ;  /* 0x0000000686867981 */ /* 0x000f22000c1e9900 */
[----:B------:R-:W-:Y:S01]  /*7550*/  FMUL R102, R31, R102 ;  /* 0x000000661f667220 */ /* 0x000fe20000400000 */
[----:B------:R-:W-:Y:S01]  /*7560*/  FMUL R20, R27, R20 ;  /* 0x000000141b147220 */ /* 0x000fe20000400000 */
[----:B------:R-:W-:Y:S02]  /*7570*/  FMUL R3, R29, R112 ;  /* 0x000000701d037220 */ /* 0x000fe40000400000 */
[----:B------:R-:W-:Y:S01]  /*7580*/  FFMA R102, R33, R102, R35 ;  /* 0x0000006621667223 */ /* 0x000fe20000000023 */
[----:B------:R-:W-:Y:S01]  /*7590*/  FFMA R41, R2, R20, R41 ;  /* 0x0000001402297223 */ /* 0x000fe20000000029 */
[----:B------:R-:W-:-:S02]  /*75a0*/  FMUL R63, R27, R63 ;  /* 0x0000003f1b3f7220 */ /* 0x000fc40000400000 */
[----:B------:R-:W-:Y:S01]  /*75b0*/  FFMA R102, R33, R3, R102 ;  /* 0x0000000321667223 */ /* 0x000fe20000000066 */
[----:B------:R-:W-:Y:S01]  /*75c0*/  FFMA R16, R2, R67, R41 ;  /* 0x0000004302107223 */ /* 0x000fe20000000029 */
[----:B------:R-:W-:Y:S01]  /*75d0*/  FMUL R61, R31, R61 ;  /* 0x0000003d1f3d7220 */ /* 0x000fe20000400000 */
[----:B------:R-:W-:Y:S01]  /*75e0*/  FMUL R85, R29, R85 ;  /* 0x000000551d557220 */ /* 0x000fe20000400000 */
[C---:B------:R-:W-:Y:S01]  /*75f0*/  FFMA R63, R33.reuse, R63, R102 ;  /* 0x0000003f213f7223 */ /* 0x040fe20000000066 */
[----:B------:R-:W-:Y:S01]  /*7600*/  FFMA R68, R33, R71, R68 ;  /* 0x0000004721447223 */ /* 0x000fe20000000044 */
[----:B------:R-:W-:Y:S01]  /*7610*/  FMUL R65, R31, R65 ;  /* 0x000000411f417220 */ /* 0x000fe20000400000 */
        /* <DEDUP_REMOVED lines=10> */
[C---:B------:R-:W-:Y:S01]  /*76c0*/  FFMA R124, R15.reuse, R3, R124 ;  /* 0x000000030f7c7223 */ /* 0x040fe2000000007c */
[C---:B------:R-:W-:Y:S01]  /*76d0*/  FFMA R46, R15.reuse, R125, R46 ;  /* 0x0000007d0f2e7223 */ /* 0x040fe2000000002e */
[----:B------:R-:W-:Y:S01]  /*76e0*/  FFMA R22, R15, R22, R68 ;  /* 0x000000160f167223 */ /* 0x000fe20000000044 */
[----:B------:R-:W-:Y:S01]  /*76f0*/  FMUL R83, R27, R83 ;  /* 0x000000531b537220 */ /* 0x000fe20000400000 */
[----:B------:R-:W-:Y:S01]  /*7700*/  FMUL R3, R29, R118 ;  /* 0x000000761d037220 */ /* 0x000fe20000400000 */
[----:B------:R-:W-:Y:S01]  /*7710*/  FFMA R16, R33, R116, R16 ;  /* 0x0000007421107223 */ /* 0x000fe20000000010 */
[----:B------:R-:W-:Y:S01]  /*7720*/  FMUL.D2 R6, R93, R13 ;  /* 0x0000000d5d067220 */ /* 0x000fe20000300000 */
[C---:B------:R-:W-:Y:S01]  /*7730*/  FFMA R91, R15.reuse, R91, R46 ;  /* 0x0000005b0f5b7223 */ /* 0x040fe2000000002e */
[C---:B------:R-:W-:Y:S01]  /*7740*/  FFMA R22, R15.reuse, R83, R22 ;  /* 0x000000530f167223 */ /* 0x040fe20000000016 */
[----:B------:R-:W-:Y:S01]  /*7750*/  FFMA R124, R15, R3, R124 ;  /* 0x000000030f7c7223 */ /* 0x000fe2000000007c */
[----:B------:R-:W-:Y:S01]  /*7760*/  FMUL R5, R27, R80 ;  /* 0x000000501b057220 */ /* 0x000fe20000400000 */
[----:B------:R-:W-:Y:S01]  /*7770*/  FFMA R16, R33, R114, R16 ;  /* 0x0000007221107223 */ /* 0x000fe20000000010 */
[----:B------:R-:W-:Y:S01]  /*7780*/  FMUL R13, R31, R94 ;  /* 0x0000005e1f0d7220 */ /* 0x000fe20000400000 */
[----:B------:R-:W-:Y:S01]  /*7790*/  FFMA R22, R15, R37, R22 ;  /* 0x000000250f167223 */ /* 0x000fe20000000016 */
[----:B------:R-:W-:Y:S01]  /*77a0*/  FFMA R3, -R91, R6, RZ ;  /* 0x000000065b037223 */ /* 0x000fe200000001ff */
[C---:B------:R-:W-:Y:S01]  /*77b0*/  FFMA R124, R15.reuse, R5, R124 ;  /* 0x000000050f7c7223 */ /* 0x040fe2000000007c */
[----:B------:R-:W-:Y:S01]  /*77c0*/  FFMA R20, R15, R13, R16 ;  /* 0x0000000d0f147223 */ /* 0x000fe20000000010 */
[----:B------:R-:W-:Y:S01]  /*77d0*/  FMUL R5, R29, R106 ;  /* 0x0000006a1d057220 */ /* 0x000fe20000400000 */
[----:B------:R-:W-:Y:S01]  /*77e0*/  FFMA R16, R6, R22, R3 ;  /* 0x0000001606107223 */ /* 0x000fe20000000003 */
[----:B------:R-:W-:Y:S01]  /*77f0*/  FFMA R3, -R91, R12, RZ ;  /* 0x0000000c5b037223 */ /* 0x000fe200000001ff */
[----:B------:R-:W-:Y:S01]  /*7800*/  FMUL R81, R27, R81 ;  /* 0x000000511b517220 */ /* 0x000fe20000400000 */
[C---:B------:R-:W-:Y:S01]  /*7810*/  FFMA R20, R15.reuse, R5, R20 ;  /* 0x000000050f147223 */ /* 0x040fe20000000014 */
[----:B------:R-:W-:Y:S01]  /*7820*/  FFMA R53, R15, R53, R124 ;  /* 0x000000350f357223 */ /* 0x000fe2000000007c */
[----:B------:R-:W-:-:S02]  /*7830*/  FFMA R3, -R22, R108, R3 ;  /* 0x0000006c16037223 */ /* 0x000fc40000000103 */
[----:B------:R-:W-:Y:S01]  /*7840*/  FFMA R20, R15, R81, R20 ;  /* 0x000000510f147223 */ /* 0x000fe20000000014 */
[----:B------:R-:W-:Y:S01]  /*7850*/  FMUL R13, R31, R98 ;  /* 0x000000621f0d7220 */ /* 0x000fe20000400000 */
[----:B------:R-:W-:Y:S01]  /*7860*/  FFMA R6, -R91, R0, RZ ;  /* 0x000000005b067223 */ /* 0x000fe200000001ff */
[----:B------:R-:W-:Y:S01]  /*7870*/  FFMA R3, R12, R53, R3 ;  /* 0x000000350c037223 */ /* 0x000fe20000000003 */
[----:B------:R-:W-:Y:S01]  /*7880*/  FFMA R7, R15, R7, R20 ;  /* 0x000000070f077223 */ /* 0x000fe20000000014 */
[----:B------:R-:W-:Y:S01]  /*7890*/  FMUL R55, R31, R55 ;  /* 0x000000371f377220 */ /* 0x000fe20000400000 */
[----:B------:R-:W-:Y:S01]  /*78a0*/  FFMA R13, R2, R13, RZ ;  /* 0x0000000d020d7223 */ /* 0x000fe200000000ff */
[C---:B------:R-:W-:Y:S01]  /*78b0*/  FMUL R104, R29.reuse, R104 ;  /* 0x000000681d687220 */ /* 0x040fe20000400000 */
[----:B------:R-:W-:Y:S01]  /*78c0*/  FFMA R5, -R22, R19, R6 ;  /* 0x0000001316057223 */ /* 0x000fe20000000106 */
[----:B------:R-:W-:Y:S01]  /*78d0*/  FFMA R108, R108, R7, R3 ;  /* 0x000000076c6c7223 */ /* 0x000fe20000000003 */
[C---:B------:R-:W-:Y:S01]  /*78e0*/  FFMA R55, R2.reuse, R55, RZ ;  /* 0x0000003702377223 */ /* 0x040fe200000000ff */
[----:B------:R-:W-:Y:S01]  /*78f0*/  FMUL R88, R29, R88 ;  /* 0x000000581d587220 */ /* 0x000fe20000400000 */
[----:B---3--:R-:W-:Y:S01]  /*7900*/  FMUL R3, R31, R24 ;  /* 0x000000181f037220 */ /* 0x008fe20000400000 */
[----:B------:R-:W-:Y:S01]  /*7910*/  FMUL.D2 R51, R93, R51 ;  /* 0x000000335d337220 */ /* 0x000fe20000300000 */
[C---:B------:R-:W-:Y:S01]  /*7920*/  FFMA R13, R2.reuse, R104, R13 ;  /* 0x00000068020d7223 */ /* 0x040fe2000000000d */
[----:B------:R-:W-:Y:S01]  /*7930*/  FMUL R96, R27, R96 ;  /* 0x000000601b607220 */ /* 0x000fe20000400000 */
[----:B------:R-:W-:Y:S01]  /*7940*/  FFMA R12, -R53, R14, R5 ;  /* 0x0000000e350c7223 */ /* 0x000fe20000000105 */
[C---:B------:R-:W-:Y:S01]  /*7950*/  FFMA R55, R2.reuse, R88, R55 ;  /* 0x0000005802377223 */ /* 0x040fe20000000037 */
[C---:B------:R-:W-:Y:S01]  /*7960*/  FFMA R3, R2.reuse, R3, RZ ;  /* 0x0000000302037223 */ /* 0x040fe200000000ff */
[----:B------:R-:W-:Y:S01]  /*7970*/  FMUL R40, R27, R40 ;  /* 0x000000281b287220 */ /* 0x000fe20000400000 */
[----:B------:R-:W-:Y:S01]  /*7980*/  FMUL R92, R29, R92 ;  /* 0x0000005c1d5c7220 */ /* 0x000fe20000400000 */
[----:B------:R-:W-:Y:S01]  /*7990*/  FFMA R6, -R53, R51, R16 ;  /* 0x0000003335067223 */ /* 0x000fe20000000110 */
[C---:B------:R-:W-:Y:S01]  /*79a0*/  FFMA R13, R2.reuse, R96, R13 ;  /* 0x00000060020d7223 */ /* 0x040fe2000000000d */
[----:B------:R-:W-:Y:S01]  /*79b0*/  FFMA R5, -R7, R9, R12 ;  /* 0x0000000907057223 */ /* 0x000fe2000000010c */
[C---:B------:R-:W-:Y:S01]  /*79c0*/  FFMA R40, R2.reuse, R40, R55 ;  /* 0x0000002802287223 */ /* 0x040fe20000000037 */
[C---:B------:R-:W-:Y:S01]  /*79d0*/  FFMA R3, R2.reuse, R92, R3 ;  /* 0x0000005c02037223 */ /* 0x040fe20000000003 */
[----:B------:R-:W-:Y:S01]  /*79e0*/  FMUL R12, R27, R89 ;  /* 0x000000591b0c7220 */ /* 0x000fe20000400000 */
[----:B------:R-:W-:Y:S01]  /*79f0*/  FFMA R6, R51, R7, R6 ;  /* 0x0000000733067223 */ /* 0x000fe20000000006 */
[C---:B------:R-:W-:Y:S01]  /*7a00*/  FFMA R16, R2.reuse, R45, R13 ;  /* 0x0000002d02107223 */ /* 0x040fe2000000000d */
[C---:B------:R-:W-:Y:S01]  /*7a10*/  FFMA R40, R2.reuse, R57, R40 ;  /* 0x0000003902287223 */ /* 0x040fe20000000028 */
[----:B------:R-:W-:Y:S01]  /*7a20*/  FMUL R7, R31, R78 ;  /* 0x0000004e1f077220 */ /* 0x000fe20000400000 */
[----:B------:R-:W-:-:S03]  /*7a30*/  FFMA R13, R2, R12, R3 ;  /* 0x0000000c020d7223 */ /* 0x000fc60000000003 */
[----:B------:R-:W-:Y:S01]  /*7a40*/  FFMA R40, R33, R7, R40 ;  /* 0x0000000721287223 */ /* 0x000fe20000000028 */
[----:B------:R-:W-:Y:S01]  /*7a50*/  FMUL R66, R29, R66 ;  /* 0x000000421d427220 */ /* 0x000fe20000400000 */
[----:B------:R-:W-:Y:S01]  /*7a60*/  FFMA R12, R2, R101, R13 ;  /* 0x00000065020c7223 */ /* 0x000fe2000000000d */
[----:B------:R-:W-:Y:S01]  /*7a70*/  FMUL R86, R31, R86 ;  /* 0x000000561f567220 */ /* 0x000fe20000400000 */
[----:B------:R-:W-:Y:S01]  /*7a80*/  FMUL R60, R27, R60 ;  /* 0x0000003c1b3c7220 */ /* 0x000fe20000400000 */
[----:B------:R-:W-:Y:S01]  /*7a90*/  FFMA R40, R33, R66, R40 ;  /* 0x0000004221287223 */ /* 0x000fe20000000028 */
[----:B------:R-:W-:Y:S01]  /*7aa0*/  FMUL R84, R29, R84 ;  /* 0x000000541d547220 */ /* 0x000fe20000400000 */
[----:B------:R-:W-:Y:S01]  /*7ab0*/  FFMA R16, R33, R86, R16 ;  /* 0x0000005621107223 */ /* 0x000fe20000000010 */
[----:B------:R-:W-:-:S03]  /*7ac0*/  FMUL R70, R27, R70 ;  /* 0x000000461b467220 */ /* 0x000fc60000400000 */
[----:B------:R-:W-:-:S04]  /*7ad0*/  FFMA R16, R33, R84, R16 ;  /* 0x0000005421107223 */ /* 0x000fc80000000010 */
[----:B------:R-:W-:Y:S01]  /*7ae0*/  FFMA R16, R33, R70, R16 ;  /* 0x0000004621107223 */ /* 0x000fe20000000010 */
[----:B------:R-:W-:-:S03]  /*7af0*/  FMUL R90, R31, R90 ;  /* 0x0000005a1f5a7220 */ /* 0x000fc60000400000 */
[----:B------:R-:W-:Y:S01]  /*7b00*/  FFMA R16, R33, R82, R16 ;  /* 0x0000005221107223 */ /* 0x000fe20000000010 */
[----:B------:R-:W-:-:S03]  /*7b10*/  FMUL R121, R29, R121 ;  /* 0x000000791d797220 */ /* 0x000fc60000400000 */
[----:B------:R-:W-:Y:S01]  /*7b20*/  FFMA R16, R15, R90, R16 ;  /* 0x0000005a0f107223 */ /* 0x000fe20000000010 */
[----:B------:R-:W-:-:S03]  /*7b30*/  FMUL R25, R27, R25 ;  /* 0x000000191b197220 */ /* 0x000fc60000400000 */
[----:B------:R-:W-:Y:S01]  /*7b40*/  FFMA R16, R15, R121, R16 ;  /* 0x000000790f107223 */ /* 0x000fe20000000010 */
[----:B------:R-:W-:-:S03]  /*7b50*/  FMUL R43, R27, R43 ;  /* 0x0000002b1b2b7220 */ /* 0x000fc60000400000 */
[----:B------:R-:W-:Y:S01]  /*7b60*/  FFMA R16, R15, R25, R16 ;  /* 0x000000190f107223 */ /* 0x000fe20000000010 */
[----:B------:R-:W-:-:S03]  /*7b70*/  FMUL.D2 R87, R93, R87 ;  /* 0x000000575d577220 */ /* 0x000fc60000300000 */
[----:B------:R-:W-:-:S04]  /*7b80*/  FFMA R47, R15, R47, R16 ;  /* 0x0000002f0f2f7223 */ /* 0x000fc80000000010 */
[----:B------:R-:W-:Y:S01]  /*7b90*/  FFMA R0, R0, R47, R5 ;  /* 0x0000002f00007223 */ /* 0x000fe20000000005 */
[C---:B------:R-:W-:Y:S01]  /*7ba0*/  FFMA R6, -R47.reuse, R87, R6 ;  /* 0x000000572f067223 */ /* 0x040fe20000000106 */
[----:B------:R-:W-:Y:S01]  /*7bb0*/  FFMA R108, -R47, R21, R108 ;  /* 0x000000152f6c7223 */ /* 0x000fe2000000016c */
[----:B------:R-:W-:Y:S01]  /*7bc0*/  FMUL.D2 R17, R93, R17 ;  /* 0x000000115d117220 */ /* 0x000fe20000300000 */
[----:B--2---:R-:W-:-:S04]  /*7bd0*/  FMUL R3, R31, R126 ;  /* 0x0000007e1f037220 */ /* 0x004fc80000400000 */
[----:B------:R-:W-:Y:S01]  /*7be0*/  FFMA R7, R2, R3, RZ ;  /* 0x0000000302077223 */ /* 0x000fe200000000ff */
[----:B------:R-:W-:Y:S01]  /*7bf0*/  FMUL R32, R29, R32 ;  /* 0x000000201d207220 */ /* 0x000fe20000400000 */
[----:B------:R-:W-:-:S03]  /*7c00*/  FMUL R3, R31, R64 ;  /* 0x000000401f037220 */ /* 0x000fc60000400000 */
[----:B------:R-:W-:Y:S01]  /*7c10*/  FFMA R13, R2, R32, R7 ;  /* 0x00000020020d7223 */ /* 0x000fe20000000007 */
[----:B------:R-:W-:Y:S01]  /*7c20*/  FFMA R12, R33, R3, R12 ;  /* 0x00000003210c7223 */ /* 0x000fe2000000000c */
[----:B------:R-:W-:Y:S01]  /*7c30*/  FMUL R7, R29, R56 ;  /* 0x000000381d077220 */ /* 0x000fe20000400000 */
[----:B------:R-:W-:-:S03]  /*7c40*/  FFMA R3, R33, R60, R40 ;  /* 0x0000003c21037223 */ /* 0x000fc60000000028 */
[----:B------:R-:W-:Y:S01]  /*7c50*/  FFMA R12, R33, R7, R12 ;  /* 0x00000007210c7223 */ /* 0x000fe2000000000c */
[----:B------:R-:W-:-:S04]  /*7c60*/  FMUL R54, R27, R54 ;  /* 0x000000361b367220 */ /* 0x000fc80000400000 */
[C---:B------:R-:W-:Y:S01]  /*7c70*/  FFMA R13, R2.reuse, R54, R13 ;  /* 0x00000036020d7223 */ /* 0x040fe2000000000d */
[----:B------:R-:W-:Y:S01]  /*7c80*/  FMUL R7, R27, R48 ;  /* 0x000000301b077220 */ /* 0x000fe20000400000 */
[----:B------:R-:W-:Y:S02]  /*7c90*/  FFMA R52, R33, R52, R3 ;  /* 0x0000003421347223 */ /* 0x000fe40000000003 */
[----:B------:R-:W-:Y:S01]  /*7ca0*/  FFMA R2, R2, R133, R13 ;  /* 0x0000008502027223 */ /* 0x000fe2000000000d */
[----:B------:R-:W-:Y:S01]  /*7cb0*/  FMUL R3, R31, R72 ;  /* 0x000000481f037220 */ /* 0x000fe20000400000 */
[----:B------:R-:W-:-:S03]  /*7cc0*/  FFMA R12, R33, R7, R12 ;  /* 0x00000007210c7223 */ /* 0x000fc6000000000c */
[----:B------:R-:W-:Y:S01]  /*7cd0*/  FFMA R52, R15, R3, R52 ;  /* 0x000000030f347223 */ /* 0x000fe20000000034 */
[----:B------:R-:W-:Y:S01]  /*7ce0*/  FMUL R13, R31, R50 ;  /* 0x000000321f0d7220 */ /* 0x000fe20000400000 */
[----:B------:R-:W-:-:S03]  /*7cf0*/  FMUL R3, R29, R18 ;  /* 0x000000121d037220 */ /* 0x000fc60000400000 */
[----:B------:R-:W-:Y:S01]  /*7d00*/  FFMA R2, R33, R13, R2 ;  /* 0x0000000d21027223 */ /* 0x000fe20000000002 */
[----:B------:R-:W-:Y:S01]  /*7d10*/  FMUL R7, R29, R44 ;  /* 0x0000002c1d077220 */ /* 0x000fe20000400000 */
[----:B------:R-:W-:-:S03]  /*7d20*/  FFMA R12, R33, R42, R12 ;  /* 0x0000002a210c7223 */ /* 0x000fc6000000000c */
[----:B------:R-:W-:Y:S01]  /*7d30*/  FFMA R2, R33, R7, R2 ;  /* 0x0000000721027223 */ /* 0x000fe20000000002 */
[----:B------:R-:W-:Y:S01]  /*7d40*/  FMUL R7, R31, R100 ;  /* 0x000000641f077220 */ /* 0x000fe20000400000 */
[----:B------:R-:W-:Y:S01]  /*7d50*/  FFMA R52, R15, R3, R52 ;  /* 0x000000030f347223 */ /* 0x000fe20000000034 */
[----:B------:R-:W-:Y:S01]  /*7d60*/  FMUL R3, R29, R28 ;  /* 0x0000001c1d037220 */ /* 0x000fe20000400000 */
[----:B------:R-:W-:Y:S01]  /*7d70*/  FMUL R30, R27, R30 ;  /* 0x0000001e1b1e7220 */ /* 0x000fe20000400000 */
[----:B------:R-:W-:-:S03]  /*7d80*/  FFMA R12, R15, R7, R12 ;  /* 0x000000070f0c7223 */ /* 0x000fc6000000000c */
[----:B------:R-:W-:Y:S01]  /*7d90*/  FFMA R2, R33, R30, R2 ;  /* 0x0000001e21027223 */ /* 0x000fe20000000002 */
[----:B------:R-:W-:-:S03]  /*7da0*/  FFMA R12, R15, R3, R12 ;  /* 0x000000030f0c7223 */ /* 0x000fc6000000000c */
[----:B------:R-:W-:Y:S02]  /*7db0*/  FFMA R36, R33, R36, R2 ;  /* 0x0000002421247223 */ /* 0x000fe40000000002 */
[----:B------:R-:W0:Y:S01]  /*7dc0*/  LDC.64 R2, c[0x0][0x3a8] ;  /* 0x0000ea00ff027b82 */ /* 0x000e220000000a00 */
[----:B------:R-:W-:Y:S01]  /*7dd0*/  FFMA R52, R15, R43, R52 ;  /* 0x0000002b0f347223 */ /* 0x000fe20000000034 */
[----:B------:R-:W-:Y:S01]  /*7de0*/  FMUL R7, R27, R76 ;  /* 0x0000004c1b077220 */ /* 0x000fe20000400000 */
[----:B-----5:R-:W-:-:S04]  /*7df0*/  FMUL R31, R31, R58 ;  /* 0x0000003a1f1f7220 */ /* 0x020fc80000400000 */
[----:B------:R-:W-:Y:S01]  /*7e00*/  FFMA R36, R15, R31, R36 ;  /* 0x0000001f0f247223 */ /* 0x000fe20000000024 */
[----:B------:R-:W-:Y:S01]  /*7e10*/  FMUL R29, R29, R128 ;  /* 0x000000801d1d7220 */ /* 0x000fe20000400000 */
[C---:B------:R-:W-:Y:S01]  /*7e20*/  FFMA R5, R15.reuse, R10, R52 ;  /* 0x0000000a0f057223 */ /* 0x040fe20000000034 */
[----:B------:R-:W-:Y:S01]  /*7e30*/  FFMA R12, R15, R7, R12 ;  /* 0x000000070f0c7223 */ /* 0x000fe2000000000c */
[----:B------:R-:W-:Y:S01]  /*7e40*/  FMUL R27, R27, R130 ;  /* 0x000000821b1b7220 */ /* 0x000fe20000400000 */
[----:B------:R-:W-:Y:S01]  /*7e50*/  FFMA R36, R15, R29, R36 ;  /* 0x0000001d0f247223 */ /* 0x000fe20000000024 */
[----:B------:R-:W-:Y:S01]  /*7e60*/  FFMA R6, R87, R5, R6 ;  /* 0x0000000557067223 */ /* 0x000fe20000000006 */
[----:B------:R-:W-:Y:S02]  /*7e70*/  FFMA R108, -R5, R105, R108 ;  /* 0x00000069056c7223 */ /* 0x000fe4000000016c */
[----:B------:R-:W-:Y:S01]  /*7e80*/  FFMA R36, R15, R27, R36 ;  /* 0x0000001b0f247223 */ /* 0x000fe20000000024 */
[----:B------:R-:W-:Y:S01]  /*7e90*/  FFMA R19, R19, R5, R0 ;  /* 0x0000000513137223 */ /* 0x000fe20000000000 */
[C---:B----4-:R-:W-:Y:S01]  /*7ea0*/  FFMA R7, R15.reuse, R110, R12 ;  /* 0x0000006e0f077223 */ /* 0x050fe2000000000c */
[----:B------:R-:W-:Y:S01]  /*7eb0*/  FMUL R5, R4, R15 ;  /* 0x0000000f04057220 */ /* 0x000fe20000400000 */
[----:B------:R-:W-:-:S02]  /*7ec0*/  FFMA R36, R15, R134, R36 ;  /* 0x000000860f247223 */ /* 0x000fc40000000024 */
[----:B------:R-:W-:Y:S01]  /*7ed0*/  FFMA R6, -R7, R17, R6 ;  /* 0x0000001107067223 */ /* 0x000fe20000000106 */
[-C--:B------:R-:W-:Y:S01]  /*7ee0*/  FFMA R108, R21, R7.reuse, R108 ;  /* 0x00000007156c7223 */ /* 0x080fe2000000006c */
[----:B------:R-:W-:Y:S01]  /*7ef0*/  FFMA R14, R14, R7, R19 ;  /* 0x000000070e0e7223 */ /* 0x000fe20000000013 */
[----:B------:R-:W-:Y:S01]  /*7f00*/  FMUL R15, R15, R8 ;  /* 0x000000080f0f7220 */ /* 0x000fe20000400000 */
[----:B------:R-:W-:Y:S01]  /*7f10*/  FFMA R17, R17, R36, R6 ;  /* 0x0000002411117223 */ /* 0x000fe20000000006 */
[----:B0-----:R-:W-:-:S04]  /*7f20*/  IMAD.WIDE R2, R11, 0x4, R2 ;  /* 0x000000040b027825 */ /* 0x001fc800078e0202 */
[-C--:B------:R-:W-:Y:S01]  /*7f30*/  FFMA R105, R105, R36.reuse, R108 ;  /* 0x0000002469697223 */ /* 0x080fe2000000006c */
[----:B------:R-:W-:Y:S01]  /*7f40*/  FFMA R9, R9, R36, R14 ;  /* 0x0000002409097223 */ /* 0x000fe2000000000e */
[----:B------:R-:W-:Y:S04]  /*7f50*/  REDG.E.ADD.F32.FTZ.RN.STRONG.GPU desc[UR6][R38.64], R5 ;  /* 0x00000005260079a6 */ /* 0x000fe8000c12f306 */
[----:B------:R-:W-:Y:S04]  /*7f60*/  REDG.E.ADD.F32.FTZ.RN.STRONG.GPU desc[UR6][R74.64+0xc], R15 ;  /* 0x00000c0f4a0079a6 */ /* 0x000fe8000c12f306 */
[----:B------:R-:W-:Y:S04]  /*7f70*/  REDG.E.ADD.F32.FTZ.RN.STRONG.GPU desc[UR6][R2.64], R17 ;  /* 0x00000011020079a6 */ /* 0x000fe8000c12f306 */
[----:B------:R-:W-:Y:S04]  /*7f80*/  REDG.E.ADD.F32.FTZ.RN.STRONG.GPU desc[UR6][R2.64+0x4], R105 ;  /* 0x00000469020079a6 */ /* 0x000fe8000c12f306 */
[----:B------:R-:W-:Y:S01]  /*7f90*/  REDG.E.ADD.F32.FTZ.RN.STRONG.GPU desc[UR6][R2.64+0x8], R9 ;  /* 0x00000809020079a6 */ /* 0x000fe2000c12f306 */
[----:B------:R-:W-:Y:S05]  /*7fa0*/  EXIT ;  /* 0x000000000000794d */ /* 0x000fea0003800000 */
.L_x_0:
[----:B------:R-:W-:-:S00]  /*7fb0*/  BRA `(.L_x_0) ;  /* 0xfffffffc00fc7947 */ /* 0x000fc0000383ffff */
[----:B------:R-:W-:-:S00]  /*7fc0*/  NOP ;  /* 0x0000000000007918 */ /* 0x000fc00000000000 */
        /* <DEDUP_REMOVED lines=11> */
.L_x_1:


//--------------------- .nv.shared.reserved.0     --------------------------
	.section	.nv.shared.reserved.0,"aw",@nobits
	.weak		__nv_reservedSMEM_offset_0_alias
	.size		__nv_reservedSMEM_offset_0_alias, 0, 64
	.other		__nv_reservedSMEM_offset_0_alias,@"STO_CUDA_RESERVED_SHARED STV_DEFAULT"
__nv_reservedSMEM_offset_0_alias:
	.zero		0
	.zero		64


//--------------------- .nv.constant0._Z27grid_sample_backward_kernelPKfS0_S0_S0_PfS1_S1_iiiiiii --------------------------
	.section	.nv.constant0._Z27grid_sample_backward_kernelPKfS0_S0_S0_PfS1_S1_iiiiiii,"a",@progbits
	.sectionflags	@""
	.align	4
.nv.constant0._Z27grid_sample_backward_kernelPKfS0_S0_S0_PfS1_S1_iiiiiii:
	.zero		980


//--------------------- SYMBOLS --------------------------

	.type		.nv.reservedSmem.offset0,@object
	.size		.nv.reservedSmem.offset0,0x4
